	.target	sm_90a

	.elftype	@"ET_EXEC"


//--------------------- .note.nv.tkinfo           --------------------------
	.section	.note.nv.tkinfo,"",@"SHT_NOTE"
	.sectionflags	@"SHF_NOTE_NV_TKINFO"
	.tkinfo
        /*0018*/ 	.word	0x00000002
        /*0030*/ 	.string	""
        /*0030*/ 	.string	"ptxas"
        /*0030*/ 	.string	"Cuda compilation tools, release 13.0, V13.0.88"
        /*0030*/ 	.string	"Build cuda_13.0.r13.0/compiler.36424714_0"
        /*0030*/ 	.string	"-arch sm_90a -m 64 "



//--------------------- .note.nv.cuinfo           --------------------------
	.section	.note.nv.cuinfo,"",@"SHT_NOTE"
	.sectionflags	@"SHF_NOTE_NV_CUINFO"
        /*0018*/ 	.short	0x0002
        /*001a*/ 	.short	0x005a
        /*001c*/ 	.short	0x0082
	.zero		2


//--------------------- .nv.info                  --------------------------
	.section	.nv.info,"",@"SHT_CUDA_INFO"
	.align	4


	//----- nvinfo : EIATTR_REGCOUNT
	.align		4
        /*0000*/ 	.byte	0x04, 0x2f
        /*0002*/ 	.short	(.L_15 - .L_14)
	.align		4
.L_14:
        /*0004*/ 	.word	index@(_ZN7cutlass13device_kernelINS_4gemm6kernel13GemmUniversalIN4cute5tupleIJiiiiEEENS1_10collective13CollectiveMmaINS1_34MainloopSm90TmaGmmaWarpSpecializedILi2ENS5_IJNS4_1CILi2EEENSA_ILi1EEESC_EEENS1_32KernelTmaWarpSpecializedPingpongEEENS5_IJNSA_ILi64EEENSA_ILi128EEESH_EEEfNS5_IJlSC_lEEEfSJ_NS4_8TiledMMAINS4_8MMA_AtomIJNS4_4SM904GMMA30MMA_64x128x8_F32TF32TF32_SS_TNILNSN_7ScaleInE1ELSP_1EEEEEENS4_6LayoutINS5_IJSC_SC_SC_EEENS5_IJNSA_ILi0EEESU_SU_EEEEENS5_IJNS4_10UnderscoreESX_SX_EEEEENS4_13SM90_TMA_LOADENS4_14ComposedLayoutINS4_7SwizzleILi3ELi4ELi3EEENS4_18smem_ptr_flag_bitsILi32EEENSS_INS5_IJNSA_ILi8EEENSA_ILi32EEEEEENS5_IJS17_SC_EEEEEEEvNS4_8identityENS4_23SM90_TMA_LOAD_MULTICASTES1B_vS1C_EENS_8epilogue10collective6detail29Sm90TmaWarpSpecializedAdapterINS1G_15DefaultEpilogueIfSJ_SJ_NS1F_6thread17LinearCombinationIfLi1EffLNS1K_9ScaleType4KindE0ELNS_15FloatRoundStyleE2EfEENS1_15EpilogueDefaultEEEEEvvEEEEvNT_6ParamsE)
        /*0008*/ 	.word	0x000000a8


	//----- nvinfo : EIATTR_FRAME_SIZE
	.align		4
.L_15:
        /*000c*/ 	.byte	0x04, 0x11
        /*000e*/ 	.short	(.L_17 - .L_16)
	.align		4
.L_16:
        /*0010*/ 	.word	index@(_ZN7cutlass13device_kernelINS_4gemm6kernel13GemmUniversalIN4cute5tupleIJiiiiEEENS1_10collective13CollectiveMmaINS1_34MainloopSm90TmaGmmaWarpSpecializedILi2ENS5_IJNS4_1CILi2EEENSA_ILi1EEESC_EEENS1_32KernelTmaWarpSpecializedPingpongEEENS5_IJNSA_ILi64EEENSA_ILi128EEESH_EEEfNS5_IJlSC_lEEEfSJ_NS4_8TiledMMAINS4_8MMA_AtomIJNS4_4SM904GMMA30MMA_64x128x8_F32TF32TF32_SS_TNILNSN_7ScaleInE1ELSP_1EEEEEENS4_6LayoutINS5_IJSC_SC_SC_EEENS5_IJNSA_ILi0EEESU_SU_EEEEENS5_IJNS4_10UnderscoreESX_SX_EEEEENS4_13SM90_TMA_LOADENS4_14ComposedLayoutINS4_7SwizzleILi3ELi4ELi3EEENS4_18smem_ptr_flag_bitsILi32EEENSS_INS5_IJNSA_ILi8EEENSA_ILi32EEEEEENS5_IJS17_SC_EEEEEEEvNS4_8identityENS4_23SM90_TMA_LOAD_MULTICASTES1B_vS1C_EENS_8epilogue10collective6detail29Sm90TmaWarpSpecializedAdapterINS1G_15DefaultEpilogueIfSJ_SJ_NS1F_6thread17LinearCombinationIfLi1EffLNS1K_9ScaleType4KindE0ELNS_15FloatRoundStyleE2EfEENS1_15EpilogueDefaultEEEEEvvEEEEvNT_6ParamsE)
        /*0014*/ 	.word	0x00000000


	//----- nvinfo : EIATTR_MIN_STACK_SIZE
	.align		4
.L_17:
        /*0018*/ 	.byte	0x04, 0x12
        /*001a*/ 	.short	(.L_19 - .L_18)
	.align		4
.L_18:
        /*001c*/ 	.word	index@(_ZN7cutlass13device_kernelINS_4gemm6kernel13GemmUniversalIN4cute5tupleIJiiiiEEENS1_10collective13CollectiveMmaINS1_34MainloopSm90TmaGmmaWarpSpecializedILi2ENS5_IJNS4_1CILi2EEENSA_ILi1EEESC_EEENS1_32KernelTmaWarpSpecializedPingpongEEENS5_IJNSA_ILi64EEENSA_ILi128EEESH_EEEfNS5_IJlSC_lEEEfSJ_NS4_8TiledMMAINS4_8MMA_AtomIJNS4_4SM904GMMA30MMA_64x128x8_F32TF32TF32_SS_TNILNSN_7ScaleInE1ELSP_1EEEEEENS4_6LayoutINS5_IJSC_SC_SC_EEENS5_IJNSA_ILi0EEESU_SU_EEEEENS5_IJNS4_10UnderscoreESX_SX_EEEEENS4_13SM90_TMA_LOADENS4_14ComposedLayoutINS4_7SwizzleILi3ELi4ELi3EEENS4_18smem_ptr_flag_bitsILi32EEENSS_INS5_IJNSA_ILi8EEENSA_ILi32EEEEEENS5_IJS17_SC_EEEEEEEvNS4_8identityENS4_23SM90_TMA_LOAD_MULTICASTES1B_vS1C_EENS_8epilogue10collective6detail29Sm90TmaWarpSpecializedAdapterINS1G_15DefaultEpilogueIfSJ_SJ_NS1F_6thread17LinearCombinationIfLi1EffLNS1K_9ScaleType4KindE0ELNS_15FloatRoundStyleE2EfEENS1_15EpilogueDefaultEEEEEvvEEEEvNT_6ParamsE)
        /*0020*/ 	.word	0x00000000
.L_19:


//--------------------- .nv.compat                --------------------------
	.section	.nv.compat,"",@"SHT_CUDA_COMPAT_INFO"
	.align	4
        /*0000*/ 	.byte	0x02, 0x09, 0x01, 0x00, 0x02, 0x02, 0x04, 0x00, 0x02, 0x05, 0x05, 0x00, 0x03, 0x07, 0x01, 0x01
        /*0010*/ 	.byte	0x02, 0x03, 0x01, 0x00, 0x02, 0x06, 0x01, 0x00, 0x04, 0x0b, 0x08, 0x00, 0x00, 0x00, 0x00, 0x00
        /*0020*/ 	.byte	0x00, 0x00, 0x00, 0x00


//--------------------- .nv.info._ZN7cutlass13device_kernelINS_4gemm6kernel13GemmUniversalIN4cute5tupleIJiiiiEEENS1_10collective13CollectiveMmaINS1_34MainloopSm90TmaGmmaWarpSpecializedILi2ENS5_IJNS4_1CILi2EEENSA_ILi1EEESC_EEENS1_32KernelTmaWarpSpecializedPingpongEEENS5_IJNSA_ILi64EEENSA_ILi128EEESH_EEEfNS5_IJlSC_lEEEfSJ_NS4_8TiledMMAINS4_8MMA_AtomIJNS4_4SM904GMMA30MMA_64x128x8_F32TF32TF32_SS_TNILNSN_7ScaleInE1ELSP_1EEEEEENS4_6LayoutINS5_IJSC_SC_SC_EEENS5_IJNSA_ILi0EEESU_SU_EEEEENS5_IJNS4_10UnderscoreESX_SX_EEEEENS4_13SM90_TMA_LOADENS4_14ComposedLayoutINS4_7SwizzleILi3ELi4ELi3EEENS4_18smem_ptr_flag_bitsILi32EEENSS_INS5_IJNSA_ILi8EEENSA_ILi32EEEEEENS5_IJS17_SC_EEEEEEEvNS4_8identityENS4_23SM90_TMA_LOAD_MULTICASTES1B_vS1C_EENS_8epilogue10collective6detail29Sm90TmaWarpSpecializedAdapterINS1G_15DefaultEpilogueIfSJ_SJ_NS1F_6thread17LinearCombinationIfLi1EffLNS1K_9ScaleType4KindE0ELNS_15FloatRoundStyleE2EfEENS1_15EpilogueDefaultEEEEEvvEEEEvNT_6ParamsE --------------------------
	.section	.nv.info._ZN7cutlass13device_kernelINS_4gemm6kernel13GemmUniversalIN4cute5tupleIJiiiiEEENS1_10collective13CollectiveMmaINS1_34MainloopSm90TmaGmmaWarpSpecializedILi2ENS5_IJNS4_1CILi2EEENSA_ILi1EEESC_EEENS1_32KernelTmaWarpSpecializedPingpongEEENS5_IJNSA_ILi64EEENSA_ILi128EEESH_EEEfNS5_IJlSC_lEEEfSJ_NS4_8TiledMMAINS4_8MMA_AtomIJNS4_4SM904GMMA30MMA_64x128x8_F32TF32TF32_SS_TNILNSN_7ScaleInE1ELSP_1EEEEEENS4_6LayoutINS5_IJSC_SC_SC_EEENS5_IJNSA_ILi0EEESU_SU_EEEEENS5_IJNS4_10UnderscoreESX_SX_EEEEENS4_13SM90_TMA_LOADENS4_14ComposedLayoutINS4_7SwizzleILi3ELi4ELi3EEENS4_18smem_ptr_flag_bitsILi32EEENSS_INS5_IJNSA_ILi8EEENSA_ILi32EEEEEENS5_IJS17_SC_EEEEEEEvNS4_8identityENS4_23SM90_TMA_LOAD_MULTICASTES1B_vS1C_EENS_8epilogue10collective6detail29Sm90TmaWarpSpecializedAdapterINS1G_15DefaultEpilogueIfSJ_SJ_NS1F_6thread17LinearCombinationIfLi1EffLNS1K_9ScaleType4KindE0ELNS_15FloatRoundStyleE2EfEENS1_15EpilogueDefaultEEEEEvvEEEEvNT_6ParamsE,"",@"SHT_CUDA_INFO"
	.sectionflags	@""
	.align	4


	//----- nvinfo : EIATTR_CUDA_API_VERSION
	.align		4
        /*0000*/ 	.byte	0x04, 0x37
        /*0002*/ 	.short	(.L_21 - .L_20)
.L_20:
        /*0004*/ 	.word	0x00000082


	//----- nvinfo : EIATTR_KPARAM_INFO
	.align		4
.L_21:
        /*0008*/ 	.byte	0x04, 0x17
        /*000a*/ 	.short	(.L_23 - .L_22)
.L_22:
        /*000c*/ 	.word	0x00000000
        /*0010*/ 	.short	0x0000
        /*0012*/ 	.short	0x0070
        /*0014*/ 	.byte	0x00, 0xf0, 0x01, 0x10


	//----- nvinfo : EIATTR_SPARSE_MMA_MASK
	.align		4
.L_23:
        /*0018*/ 	.byte	0x03, 0x50
        /*001a*/ 	.short	0x0000


	//----- nvinfo : EIATTR_MAXREG_COUNT
	.align		4
        /*001c*/ 	.byte	0x03, 0x1b
        /*001e*/ 	.short	0x00a8


	//----- nvinfo : EIATTR_NUM_BARRIERS
	.align		4
        /*0020*/ 	.byte	0x02, 0x4c
        /*0022*/ 	.byte	0x01
	.zero		1


	//----- nvinfo : EIATTR_EXTERNS
	.align		4
        /*0024*/ 	.byte	0x04, 0x0f
        /*0026*/ 	.short	(.L_25 - .L_24)


	//   ....[0]....
	.align		4
.L_24:
        /*0028*/ 	.word	index@(__assertfail)


	//----- nvinfo : EIATTR_MERCURY_ISA_VERSION
	.align		4
.L_25:
        /*002c*/ 	.byte	0x03, 0x5f
        /*002e*/ 	.short	0x0101


	//----- nvinfo : EIATTR_INT_WARP_WIDE_INSTR_OFFSETS
	.align		4
        /*0030*/ 	.byte	0x04, 0x31
        /*0032*/ 	.short	(.L_27 - .L_26)


	//   ....[0]....
.L_26:
        /*0034*/ 	.word	0x00000590


	//   ....[1]....
        /*0038*/ 	.word	0x000005d0


	//   ....[2]....
        /*003c*/ 	.word	0x00000660


	//   ....[3]....
        /*0040*/ 	.word	0x00000670


	//   ....[4]....
        /*0044*/ 	.word	0x00000690


	//   ....[5]....
        /*0048*/ 	.word	0x000006b0


	//   ....[6]....
        /*004c*/ 	.word	0x000007a0


	//   ....[7]....
        /*0050*/ 	.word	0x000007c0


	//   ....[8]....
        /*0054*/ 	.word	0x00002c70


	//----- nvinfo : EIATTR_COOP_GROUP_MASK_REGIDS
	.align		4
.L_27:
        /*0058*/ 	.byte	0x04, 0x29
        /*005a*/ 	.short	(.L_29 - .L_28)


	//   ....[0]....
.L_28:
        /*005c*/ 	.word	0xffffffff


	//   ....[1]....
        /*0060*/ 	.word	0xffffffff


	//   ....[2]....
        /*0064*/ 	.word	0xffffffff


	//   ....[3]....
        /*0068*/ 	.word	0xffffffff


	//   ....[4]....
        /*006c*/ 	.word	0xffffffff


	//   ....[5]....
        /*0070*/ 	.word	0xffffffff


	//   ....[6]....
        /*0074*/ 	.word	0xffffffff


	//----- nvinfo : EIATTR_COOP_GROUP_INSTR_OFFSETS
	.align		4
.L_29:
        /*0078*/ 	.byte	0x04, 0x28
        /*007a*/ 	.short	(.L_31 - .L_30)


	//   ....[0]....
.L_30:
        /*007c*/ 	.word	0x00000060


	//   ....[1]....
        /*0080*/ 	.word	0x00000080


	//   ....[2]....
        /*0084*/ 	.word	0x00000180


	//   ....[3]....
        /*0088*/ 	.word	0x00000370


	//   ....[4]....
        /*008c*/ 	.word	0x000003c0


	//   ....[5]....
        /*0090*/ 	.word	0x000004b0


	//   ....[6]....
        /*0094*/ 	.word	0x00000940


	//----- nvinfo : EIATTR_REG_RECONFIG
	.align		4
.L_31:
        /*0098*/ 	.byte	0x01, 0x54
	.zero		2


	//----- nvinfo : EIATTR_SYSCALL_OFFSETS
	.align		4
        /*009c*/ 	.byte	0x04, 0x46
        /*009e*/ 	.short	(.L_33 - .L_32)


	//   ....[0]....
.L_32:
        /*00a0*/ 	.word	0x00001980


	//----- nvinfo : EIATTR_MBARRIER_INSTR_OFFSETS
	.align		4
.L_33:
        /*00a4*/ 	.byte	0x04, 0x39
        /*00a6*/ 	.short	(.L_35 - .L_34)


	//   ....[0]....
.L_34:
        /*00a8*/ 	.word	0x00000300
        /*00ac*/ 	.word	0x000000ff
        /*00b0*/ 	.word	0x00000000
        /*00b4*/ 	.short	0x0100
        /*00b6*/ 	.byte	0x07
	.zero		1


	//   ....[1]....
        /*00b8*/ 	.word	0x00000310
        /*00bc*/ 	.word	0x000000ff
        /*00c0*/ 	.word	0x00000010
        /*00c4*/ 	.short	0x0100
        /*00c6*/ 	.byte	0x07
	.zero		1


	//   ....[2]....
        /*00c8*/ 	.word	0x00000320
        /*00cc*/ 	.word	0x000000ff
        /*00d0*/ 	.word	0x00000008
        /*00d4*/ 	.short	0x0100
        /*00d6*/ 	.byte	0x07
	.zero		1


	//   ....[3]....
        /*00d8*/ 	.word	0x00000330
        /*00dc*/ 	.word	0x000000ff
        /*00e0*/ 	.word	0x00000018
        /*00e4*/ 	.short	0x0100
        /*00e6*/ 	.byte	0x07
	.zero		1


	//   ....[4]....
        /*00e8*/ 	.word	0x00000800
        /*00ec*/ 	.word	0x000000ff
        /*00f0*/ 	.word	0x00000050
        /*00f4*/ 	.short	0x0100
        /*00f6*/ 	.byte	0x0c
	.zero		1


	//   ....[5]....
        /*00f8*/ 	.word	0x00000850
        /*00fc*/ 	.word	0x000000ff
        /*0100*/ 	.word	0x00000058
        /*0104*/ 	.short	0x0100
        /*0106*/ 	.byte	0x0c
	.zero		1


	//   ....[6]....
        /*0108*/ 	.word	0x00000880
        /*010c*/ 	.word	0x000000ff
        /*0110*/ 	.word	0x00000030
        /*0114*/ 	.short	0x0100
        /*0116*/ 	.byte	0x0d
	.zero		1


	//   ....[7]....
        /*0118*/ 	.word	0x000008d0
        /*011c*/ 	.word	0x000000ff
        /*0120*/ 	.word	0x00000038
        /*0124*/ 	.short	0x0100
        /*0126*/ 	.byte	0x0d
	.zero		1


	//   ....[8]....
        /*0128*/ 	.word	0x000008e0
        /*012c*/ 	.word	0x000000ff
        /*0130*/ 	.word	0x00000040
        /*0134*/ 	.short	0x0100
        /*0136*/ 	.byte	0x0d
	.zero		1


	//   ....[9]....
        /*0138*/ 	.word	0x000008f0
        /*013c*/ 	.word	0x000000ff
        /*0140*/ 	.word	0x00000048
        /*0144*/ 	.short	0x0100
        /*0146*/ 	.byte	0x0d
	.zero		1


	//   ....[10]....
        /*0148*/ 	.word	0x00001840
        /*014c*/ 	.word	0x00000061
        /*0150*/ 	.word	0xfffffff8
        /*0154*/ 	.short	0x010a
        /*0156*/ 	.byte	0x3f
	.zero		1


	//   ....[11]....
        /*0158*/ 	.word	0x00001a10
        /*015c*/ 	.word	0x00000003
        /*0160*/ 	.word	0x00000000
        /*0164*/ 	.short	0x010a
        /*0166*/ 	.byte	0x3f
	.zero		1


	//   ....[12]....
        /*0168*/ 	.word	0x00001a70
        /*016c*/ 	.word	0x00000003
        /*0170*/ 	.word	0x00000000
        /*0174*/ 	.short	0x010a
        /*0176*/ 	.byte	0x3f
	.zero		1


	//   ....[13]....
        /*0178*/ 	.word	0x00002310
        /*017c*/ 	.word	0x000000ff
        /*0180*/ 	.word	0x00000000
        /*0184*/ 	.short	0x010a
        /*0186*/ 	.byte	0x04
	.zero		1


	//   ....[14]....
        /*0188*/ 	.word	0x00002350
        /*018c*/ 	.word	0x000000ff
        /*0190*/ 	.word	0x00000000
        /*0194*/ 	.short	0x010a
        /*0196*/ 	.byte	0x04
	.zero		1


	//   ....[15]....
        /*0198*/ 	.word	0x00002b00
        /*019c*/ 	.word	0x00000005
        /*01a0*/ 	.word	0x00000000
        /*01a4*/ 	.short	0x0101
        /*01a6*/ 	.byte	0x3f
	.zero		1


	//   ....[16]....
        /*01a8*/ 	.word	0x00002c00
        /*01ac*/ 	.word	0x00000065
        /*01b0*/ 	.word	0x00000000
        /*01b4*/ 	.short	0x0101
        /*01b6*/ 	.byte	0x32
	.zero		1


	//   ....[17]....
        /*01b8*/ 	.word	0x00002cf0
        /*01bc*/ 	.word	0x00000003
        /*01c0*/ 	.word	0x00000000
        /*01c4*/ 	.short	0x0101
        /*01c6*/ 	.byte	0x3f
	.zero		1


	//   ....[18]....
        /*01c8*/ 	.word	0x00002d50
        /*01cc*/ 	.word	0x00000061
        /*01d0*/ 	.word	0x00000008
        /*01d4*/ 	.short	0x010a
        /*01d6*/ 	.byte	0x3f
	.zero		1


	//   ....[19]....
        /*01d8*/ 	.word	0x00006210
        /*01dc*/ 	.word	0x00000062
        /*01e0*/ 	.word	0x00000000
        /*01e4*/ 	.short	0x0101
        /*01e6*/ 	.byte	0x32
	.zero		1


	//   ....[20]....
        /*01e8*/ 	.word	0x00006c70
        /*01ec*/ 	.word	0x0000000c
        /*01f0*/ 	.word	0x00000010
        /*01f4*/ 	.short	0x010a
        /*01f6*/ 	.byte	0x3f
	.zero		1


	//   ....[21]....
        /*01f8*/ 	.word	0x00007250
        /*01fc*/ 	.word	0x00000003
        /*0200*/ 	.word	0x00000058
        /*0204*/ 	.short	0x0101
        /*0206*/ 	.byte	0x3f
	.zero		1


	//   ....[22]....
        /*0208*/ 	.word	0x000079c0
        /*020c*/ 	.word	0x00000007
        /*0210*/ 	.word	0x00000000
        /*0214*/ 	.short	0x010a
        /*0216*/ 	.byte	0x3f
	.zero		1


	//   ....[23]....
        /*0218*/ 	.word	0x00007a40
        /*021c*/ 	.word	0x00000003
        /*0220*/ 	.word	0x00000000
        /*0224*/ 	.short	0x010a
        /*0226*/ 	.byte	0x3f
	.zero		1


	//   ....[24]....
        /*0228*/ 	.word	0x00007aa0
        /*022c*/ 	.word	0x00000061
        /*0230*/ 	.word	0xfffffff8
        /*0234*/ 	.short	0x010a
        /*0236*/ 	.byte	0x3f
	.zero		1


	//   ....[25]....
        /*0238*/ 	.word	0x00007af0
        /*023c*/ 	.word	0x00000003
        /*0240*/ 	.word	0x00000000
        /*0244*/ 	.short	0x010a
        /*0246*/ 	.byte	0x3f
	.zero		1


	//   ....[26]....
        /*0248*/ 	.word	0x00007b50
        /*024c*/ 	.word	0x00000005
        /*0250*/ 	.word	0x00000000
        /*0254*/ 	.short	0x010a
        /*0256*/ 	.byte	0x3f
	.zero		1


	//   ....[27]....
        /*0258*/ 	.word	0x00007ba0
        /*025c*/ 	.word	0x00000061
        /*0260*/ 	.word	0x00000008
        /*0264*/ 	.short	0x010a
        /*0266*/ 	.byte	0x3f
	.zero		1


	//   ....[28]....
        /*0268*/ 	.word	0x00007c70
        /*026c*/ 	.word	0x0000000c
        /*0270*/ 	.word	0x00000010
        /*0274*/ 	.short	0x010a
        /*0276*/ 	.byte	0x3f
	.zero		1


	//   ....[29]....
        /*0278*/ 	.word	0x00007d40
        /*027c*/ 	.word	0x00000007
        /*0280*/ 	.word	0x00000000
        /*0284*/ 	.short	0x010a
        /*0286*/ 	.byte	0x3f
	.zero		1


	//----- nvinfo : EIATTR_NUM_MBARRIERS
	.align		4
.L_35:
        /*0288*/ 	.byte	0x03, 0x38
        /*028a*/ 	.short	0x000a


	//----- nvinfo : EIATTR_EXIT_INSTR_OFFSETS
	.align		4
        /*028c*/ 	.byte	0x04, 0x1c
        /*028e*/ 	.short	(.L_37 - .L_36)


	//   ....[0]....
.L_36:
        /*0290*/ 	.word	0x00001450


	//   ....[1]....
        /*0294*/ 	.word	0x000014b0


	//   ....[2]....
        /*0298*/ 	.word	0x00006950


	//   ....[3]....
        /*029c*/ 	.word	0x00006980


	//   ....[4]....
        /*02a0*/ 	.word	0x00007a90


	//----- nvinfo : EIATTR_MAX_THREADS
	.align		4
.L_37:
        /*02a4*/ 	.byte	0x04, 0x05
        /*02a6*/ 	.short	(.L_39 - .L_38)
.L_38:
        /*02a8*/ 	.word	0x00000180
        /*02ac*/ 	.word	0x00000001
        /*02b0*/ 	.word	0x00000001


	//----- nvinfo : EIATTR_CRS_STACK_SIZE
	.align		4
.L_39:
        /*02b4*/ 	.byte	0x04, 0x1e
        /*02b6*/ 	.short	(.L_41 - .L_40)
.L_40:
        /*02b8*/ 	.word	0x00000000


	//----- nvinfo : EIATTR_CBANK_PARAM_SIZE
	.align		4
.L_41:
        /*02bc*/ 	.byte	0x03, 0x19
        /*02be*/ 	.short	0x0470


	//----- nvinfo : EIATTR_PARAM_CBANK
	.align		4
        /*02c0*/ 	.byte	0x04, 0x0a
        /*02c2*/ 	.short	(.L_43 - .L_42)
	.align		4
.L_42:
        /*02c4*/ 	.word	index@(.nv.constant0._ZN7cutlass13device_kernelINS_4gemm6kernel13GemmUniversalIN4cute5tupleIJiiiiEEENS1_10collective13CollectiveMmaINS1_34MainloopSm90TmaGmmaWarpSpecializedILi2ENS5_IJNS4_1CILi2EEENSA_ILi1EEESC_EEENS1_32KernelTmaWarpSpecializedPingpongEEENS5_IJNSA_ILi64EEENSA_ILi128EEESH_EEEfNS5_IJlSC_lEEEfSJ_NS4_8TiledMMAINS4_8MMA_AtomIJNS4_4SM904GMMA30MMA_64x128x8_F32TF32TF32_SS_TNILNSN_7ScaleInE1ELSP_1EEEEEENS4_6LayoutINS5_IJSC_SC_SC_EEENS5_IJNSA_ILi0EEESU_SU_EEEEENS5_IJNS4_10UnderscoreESX_SX_EEEEENS4_13SM90_TMA_LOADENS4_14ComposedLayoutINS4_7SwizzleILi3ELi4ELi3EEENS4_18smem_ptr_flag_bitsILi32EEENSS_INS5_IJNSA_ILi8EEENSA_ILi32EEEEEENS5_IJS17_SC_EEEEEEEvNS4_8identityENS4_23SM90_TMA_LOAD_MULTICASTES1B_vS1C_EENS_8epilogue10collective6detail29Sm90TmaWarpSpecializedAdapterINS1G_15DefaultEpilogueIfSJ_SJ_NS1F_6thread17LinearCombinationIfLi1EffLNS1K_9ScaleType4KindE0ELNS_15FloatRoundStyleE2EfEENS1_15EpilogueDefaultEEEEEvvEEEEvNT_6ParamsE)
        /*02c8*/ 	.short	0x0210
        /*02ca*/ 	.short	0x0470


	//----- nvinfo : EIATTR_SW_WAR
	.align		4
.L_43:
        /*02cc*/ 	.byte	0x04, 0x36
        /*02ce*/ 	.short	(.L_45 - .L_44)
.L_44:
        /*02d0*/ 	.word	0x00000008
.L_45:


//--------------------- .nv.callgraph             --------------------------
	.section	.nv.callgraph,"",@"SHT_CUDA_CALLGRAPH"
	.align	4
	.sectionentsize	8
	.align		4
        /*0000*/ 	.word	0x00000000
	.align		4
        /*0004*/ 	.word	0xffffffff
	.align		4
        /*0008*/ 	.word	index@(_ZN7cutlass13device_kernelINS_4gemm6kernel13GemmUniversalIN4cute5tupleIJiiiiEEENS1_10collective13CollectiveMmaINS1_34MainloopSm90TmaGmmaWarpSpecializedILi2ENS5_IJNS4_1CILi2EEENSA_ILi1EEESC_EEENS1_32KernelTmaWarpSpecializedPingpongEEENS5_IJNSA_ILi64EEENSA_ILi128EEESH_EEEfNS5_IJlSC_lEEEfSJ_NS4_8TiledMMAINS4_8MMA_AtomIJNS4_4SM904GMMA30MMA_64x128x8_F32TF32TF32_SS_TNILNSN_7ScaleInE1ELSP_1EEEEEENS4_6LayoutINS5_IJSC_SC_SC_EEENS5_IJNSA_ILi0EEESU_SU_EEEEENS5_IJNS4_10UnderscoreESX_SX_EEEEENS4_13SM90_TMA_LOADENS4_14ComposedLayoutINS4_7SwizzleILi3ELi4ELi3EEENS4_18smem_ptr_flag_bitsILi32EEENSS_INS5_IJNSA_ILi8EEENSA_ILi32EEEEEENS5_IJS17_SC_EEEEEEEvNS4_8identityENS4_23SM90_TMA_LOAD_MULTICASTES1B_vS1C_EENS_8epilogue10collective6detail29Sm90TmaWarpSpecializedAdapterINS1G_15DefaultEpilogueIfSJ_SJ_NS1F_6thread17LinearCombinationIfLi1EffLNS1K_9ScaleType4KindE0ELNS_15FloatRoundStyleE2EfEENS1_15EpilogueDefaultEEEEEvvEEEEvNT_6ParamsE)
	.align		4
        /*000c*/ 	.word	index@(__assertfail)
	.align		4
        /*0010*/ 	.word	0x00000000
	.align		4
        /*0014*/ 	.word	0xfffffffe
	.align		4
        /*0018*/ 	.word	0x00000000
	.align		4
        /*001c*/ 	.word	0xfffffffd
	.align		4
        /*0020*/ 	.word	0x00000000
	.align		4
        /*0024*/ 	.word	0xfffffffc


//--------------------- .nv.constant4             --------------------------
	.section	.nv.constant4,"a",@progbits
	.align	8
	.align		8
.nv.constant4:
        /*0000*/ 	.dword	__assertfail
	.align		8
        /*0008*/ 	.dword	__unnamed_1
	.align		8
        /*0010*/ 	.dword	_ZN40_INTERNAL_633c886f_4_k_cu_75c7498d_224994cuda3std3__45__cpo5beginE
	.align		8
        /*0018*/ 	.dword	_ZN40_INTERNAL_633c886f_4_k_cu_75c7498d_224994cuda3std3__45__cpo3endE
	.align		8
        /*0020*/ 	.dword	_ZN40_INTERNAL_633c886f_4_k_cu_75c7498d_224994cuda3std3__45__cpo6cbeginE
	.align		8
        /*0028*/ 	.dword	_ZN40_INTERNAL_633c886f_4_k_cu_75c7498d_224994cuda3std3__45__cpo4cendE
	.align		8
        /*0030*/ 	.dword	_ZN40_INTERNAL_633c886f_4_k_cu_75c7498d_224994cuda3std3__442_GLOBAL__N__633c886f_4_k_cu_75c7498d_224996ignoreE
	.align		8
        /*0038*/ 	.dword	_ZN40_INTERNAL_633c886f_4_k_cu_75c7498d_224994cuda3std3__419piecewise_constructE
	.align		8
        /*0040*/ 	.dword	_ZN40_INTERNAL_633c886f_4_k_cu_75c7498d_224994cuda3std3__48in_placeE
	.align		8
        /*0048*/ 	.dword	_ZN40_INTERNAL_633c886f_4_k_cu_75c7498d_224994cuda3std6ranges3__45__cpo4swapE
	.align		8
        /*0050*/ 	.dword	_ZN40_INTERNAL_633c886f_4_k_cu_75c7498d_224994cuda3std6ranges3__45__cpo9iter_moveE
	.align		8
        /*0058*/ 	.dword	_ZN40_INTERNAL_633c886f_4_k_cu_75c7498d_224994cute7productE
	.align		8
        /*0060*/ 	.dword	_ZN40_INTERNAL_633c886f_4_k_cu_75c7498d_224994cute1_E
	.align		8
        /*0068*/ 	.dword	$str$22
	.align		8
        /*0070*/ 	.dword	$str$23


//--------------------- .text._ZN7cutlass13device_kernelINS_4gemm6kernel13GemmUniversalIN4cute5tupleIJiiiiEEENS1_10collective13CollectiveMmaINS1_34MainloopSm90TmaGmmaWarpSpecializedILi2ENS5_IJNS4_1CILi2EEENSA_ILi1EEESC_EEENS1_32KernelTmaWarpSpecializedPingpongEEENS5_IJNSA_ILi64EEENSA_ILi128EEESH_EEEfNS5_IJlSC_lEEEfSJ_NS4_8TiledMMAINS4_8MMA_AtomIJNS4_4SM904GMMA30MMA_64x128x8_F32TF32TF32_SS_TNILNSN_7ScaleInE1ELSP_1EEEEEENS4_6LayoutINS5_IJSC_SC_SC_EEENS5_IJNSA_ILi0EEESU_SU_EEEEENS5_IJNS4_10UnderscoreESX_SX_EEEEENS4_13SM90_TMA_LOADENS4_14ComposedLayoutINS4_7SwizzleILi3ELi4ELi3EEENS4_18smem_ptr_flag_bitsILi32EEENSS_INS5_IJNSA_ILi8EEENSA_ILi32EEEEEENS5_IJS17_SC_EEEEEEEvNS4_8identityENS4_23SM90_TMA_LOAD_MULTICASTES1B_vS1C_EENS_8epilogue10collective6detail29Sm90TmaWarpSpecializedAdapterINS1G_15DefaultEpilogueIfSJ_SJ_NS1F_6thread17LinearCombinationIfLi1EffLNS1K_9ScaleType4KindE0ELNS_15FloatRoundStyleE2EfEENS1_15EpilogueDefaultEEEEEvvEEEEvNT_6ParamsE --------------------------
	.section	.text._ZN7cutlass13device_kernelINS_4gemm6kernel13GemmUniversalIN4cute5tupleIJiiiiEEENS1_10collective13CollectiveMmaINS1_34MainloopSm90TmaGmmaWarpSpecializedILi2ENS5_IJNS4_1CILi2EEENSA_ILi1EEESC_EEENS1_32KernelTmaWarpSpecializedPingpongEEENS5_IJNSA_ILi64EEENSA_ILi128EEESH_EEEfNS5_IJlSC_lEEEfSJ_NS4_8TiledMMAINS4_8MMA_AtomIJNS4_4SM904GMMA30MMA_64x128x8_F32TF32TF32_SS_TNILNSN_7ScaleInE1ELSP_1EEEEEENS4_6LayoutINS5_IJSC_SC_SC_EEENS5_IJNSA_ILi0EEESU_SU_EEEEENS5_IJNS4_10UnderscoreESX_SX_EEEEENS4_13SM90_TMA_LOADENS4_14ComposedLayoutINS4_7SwizzleILi3ELi4ELi3EEENS4_18smem_ptr_flag_bitsILi32EEENSS_INS5_IJNSA_ILi8EEENSA_ILi32EEEEEENS5_IJS17_SC_EEEEEEEvNS4_8identityENS4_23SM90_TMA_LOAD_MULTICASTES1B_vS1C_EENS_8epilogue10collective6detail29Sm90TmaWarpSpecializedAdapterINS1G_15DefaultEpilogueIfSJ_SJ_NS1F_6thread17LinearCombinationIfLi1EffLNS1K_9ScaleType4KindE0ELNS_15FloatRoundStyleE2EfEENS1_15EpilogueDefaultEEEEEvvEEEEvNT_6ParamsE,"ax",@progbits
	.align	128
.text._ZN7cutlass13device_kernelINS_4gemm6kernel13GemmUniversalIN4cute5tupleIJiiiiEEENS1_10collective13CollectiveMmaINS1_34MainloopSm90TmaGmmaWarpSpecializedILi2ENS5_IJNS4_1CILi2EEENSA_ILi1EEESC_EEENS1_32KernelTmaWarpSpecializedPingpongEEENS5_IJNSA_ILi64EEENSA_ILi128EEESH_EEEfNS5_IJlSC_lEEEfSJ_NS4_8TiledMMAINS4_8MMA_AtomIJNS4_4SM904GMMA30MMA_64x128x8_F32TF32TF32_SS_TNILNSN_7ScaleInE1ELSP_1EEEEEENS4_6LayoutINS5_IJSC_SC_SC_EEENS5_IJNSA_ILi0EEESU_SU_EEEEENS5_IJNS4_10UnderscoreESX_SX_EEEEENS4_13SM90_TMA_LOADENS4_14ComposedLayoutINS4_7SwizzleILi3ELi4ELi3EEENS4_18smem_ptr_flag_bitsILi32EEENSS_INS5_IJNSA_ILi8EEENSA_ILi32EEEEEENS5_IJS17_SC_EEEEEEEvNS4_8identityENS4_23SM90_TMA_LOAD_MULTICASTES1B_vS1C_EENS_8epilogue10collective6detail29Sm90TmaWarpSpecializedAdapterINS1G_15DefaultEpilogueIfSJ_SJ_NS1F_6thread17LinearCombinationIfLi1EffLNS1K_9ScaleType4KindE0ELNS_15FloatRoundStyleE2EfEENS1_15EpilogueDefaultEEEEEvvEEEEvNT_6ParamsE:
        .type           _ZN7cutlass13device_kernelINS_4gemm6kernel13GemmUniversalIN4cute5tupleIJiiiiEEENS1_10collective13CollectiveMmaINS1_34MainloopSm90TmaGmmaWarpSpecializedILi2ENS5_IJNS4_1CILi2EEENSA_ILi1EEESC_EEENS1_32KernelTmaWarpSpecializedPingpongEEENS5_IJNSA_ILi64EEENSA_ILi128EEESH_EEEfNS5_IJlSC_lEEEfSJ_NS4_8TiledMMAINS4_8MMA_AtomIJNS4_4SM904GMMA30MMA_64x128x8_F32TF32TF32_SS_TNILNSN_7ScaleInE1ELSP_1EEEEEENS4_6LayoutINS5_IJSC_SC_SC_EEENS5_IJNSA_ILi0EEESU_SU_EEEEENS5_IJNS4_10UnderscoreESX_SX_EEEEENS4_13SM90_TMA_LOADENS4_14ComposedLayoutINS4_7SwizzleILi3ELi4ELi3EEENS4_18smem_ptr_flag_bitsILi32EEENSS_INS5_IJNSA_ILi8EEENSA_ILi32EEEEEENS5_IJS17_SC_EEEEEEEvNS4_8identityENS4_23SM90_TMA_LOAD_MULTICASTES1B_vS1C_EENS_8epilogue10collective6detail29Sm90TmaWarpSpecializedAdapterINS1G_15DefaultEpilogueIfSJ_SJ_NS1F_6thread17LinearCombinationIfLi1EffLNS1K_9ScaleType4KindE0ELNS_15FloatRoundStyleE2EfEENS1_15EpilogueDefaultEEEEEvvEEEEvNT_6ParamsE,@function
        .size           _ZN7cutlass13device_kernelINS_4gemm6kernel13GemmUniversalIN4cute5tupleIJiiiiEEENS1_10collective13CollectiveMmaINS1_34MainloopSm90TmaGmmaWarpSpecializedILi2ENS5_IJNS4_1CILi2EEENSA_ILi1EEESC_EEENS1_32KernelTmaWarpSpecializedPingpongEEENS5_IJNSA_ILi64EEENSA_ILi128EEESH_EEEfNS5_IJlSC_lEEEfSJ_NS4_8TiledMMAINS4_8MMA_AtomIJNS4_4SM904GMMA30MMA_64x128x8_F32TF32TF32_SS_TNILNSN_7ScaleInE1ELSP_1EEEEEENS4_6LayoutINS5_IJSC_SC_SC_EEENS5_IJNSA_ILi0EEESU_SU_EEEEENS5_IJNS4_10UnderscoreESX_SX_EEEEENS4_13SM90_TMA_LOADENS4_14ComposedLayoutINS4_7SwizzleILi3ELi4ELi3EEENS4_18smem_ptr_flag_bitsILi32EEENSS_INS5_IJNSA_ILi8EEENSA_ILi32EEEEEENS5_IJS17_SC_EEEEEEEvNS4_8identityENS4_23SM90_TMA_LOAD_MULTICASTES1B_vS1C_EENS_8epilogue10collective6detail29Sm90TmaWarpSpecializedAdapterINS1G_15DefaultEpilogueIfSJ_SJ_NS1F_6thread17LinearCombinationIfLi1EffLNS1K_9ScaleType4KindE0ELNS_15FloatRoundStyleE2EfEENS1_15EpilogueDefaultEEEEEvvEEEEvNT_6ParamsE,(.L_x_196 - _ZN7cutlass13device_kernelINS_4gemm6kernel13GemmUniversalIN4cute5tupleIJiiiiEEENS1_10collective13CollectiveMmaINS1_34MainloopSm90TmaGmmaWarpSpecializedILi2ENS5_IJNS4_1CILi2EEENSA_ILi1EEESC_EEENS1_32KernelTmaWarpSpecializedPingpongEEENS5_IJNSA_ILi64EEENSA_ILi128EEESH_EEEfNS5_IJlSC_lEEEfSJ_NS4_8TiledMMAINS4_8MMA_AtomIJNS4_4SM904GMMA30MMA_64x128x8_F32TF32TF32_SS_TNILNSN_7ScaleInE1ELSP_1EEEEEENS4_6LayoutINS5_IJSC_SC_SC_EEENS5_IJNSA_ILi0EEESU_SU_EEEEENS5_IJNS4_10UnderscoreESX_SX_EEEEENS4_13SM90_TMA_LOADENS4_14ComposedLayoutINS4_7SwizzleILi3ELi4ELi3EEENS4_18smem_ptr_flag_bitsILi32EEENSS_INS5_IJNSA_ILi8EEENSA_ILi32EEEEEENS5_IJS17_SC_EEEEEEEvNS4_8identityENS4_23SM90_TMA_LOAD_MULTICASTES1B_vS1C_EENS_8epilogue10collective6detail29Sm90TmaWarpSpecializedAdapterINS1G_15DefaultEpilogueIfSJ_SJ_NS1F_6thread17LinearCombinationIfLi1EffLNS1K_9ScaleType4KindE0ELNS_15FloatRoundStyleE2EfEENS1_15EpilogueDefaultEEEEEvvEEEEvNT_6ParamsE)
        .other          _ZN7cutlass13device_kernelINS_4gemm6kernel13GemmUniversalIN4cute5tupleIJiiiiEEENS1_10collective13CollectiveMmaINS1_34MainloopSm90TmaGmmaWarpSpecializedILi2ENS5_IJNS4_1CILi2EEENSA_ILi1EEESC_EEENS1_32KernelTmaWarpSpecializedPingpongEEENS5_IJNSA_ILi64EEENSA_ILi128EEESH_EEEfNS5_IJlSC_lEEEfSJ_NS4_8TiledMMAINS4_8MMA_AtomIJNS4_4SM904GMMA30MMA_64x128x8_F32TF32TF32_SS_TNILNSN_7ScaleInE1ELSP_1EEEEEENS4_6LayoutINS5_IJSC_SC_SC_EEENS5_IJNSA_ILi0EEESU_SU_EEEEENS5_IJNS4_10UnderscoreESX_SX_EEEEENS4_13SM90_TMA_LOADENS4_14ComposedLayoutINS4_7SwizzleILi3ELi4ELi3EEENS4_18smem_ptr_flag_bitsILi32EEENSS_INS5_IJNSA_ILi8EEENSA_ILi32EEEEEENS5_IJS17_SC_EEEEEEEvNS4_8identityENS4_23SM90_TMA_LOAD_MULTICASTES1B_vS1C_EENS_8epilogue10collective6detail29Sm90TmaWarpSpecializedAdapterINS1G_15DefaultEpilogueIfSJ_SJ_NS1F_6thread17LinearCombinationIfLi1EffLNS1K_9ScaleType4KindE0ELNS_15FloatRoundStyleE2EfEENS1_15EpilogueDefaultEEEEEvvEEEEvNT_6ParamsE,@"STO_CUDA_ENTRY STV_DEFAULT"
_ZN7cutlass13device_kernelINS_4gemm6kernel13GemmUniversalIN4cute5tupleIJiiiiEEENS1_10collective13CollectiveMmaINS1_34MainloopSm90TmaGmmaWarpSpecializedILi2ENS5_IJNS4_1CILi2EEENSA_ILi1EEESC_EEENS1_32KernelTmaWarpSpecializedPingpongEEENS5_IJNSA_ILi64EEENSA_ILi128EEESH_EEEfNS5_IJlSC_lEEEfSJ_NS4_8TiledMMAINS4_8MMA_AtomIJNS4_4SM904GMMA30MMA_64x128x8_F32TF32TF32_SS_TNILNSN_7ScaleInE1ELSP_1EEEEEENS4_6LayoutINS5_IJSC_SC_SC_EEENS5_IJNSA_ILi0EEESU_SU_EEEEENS5_IJNS4_10UnderscoreESX_SX_EEEEENS4_13SM90_TMA_LOADENS4_14ComposedLayoutINS4_7SwizzleILi3ELi4ELi3EEENS4_18smem_ptr_flag_bitsILi32EEENSS_INS5_IJNSA_ILi8EEENSA_ILi32EEEEEENS5_IJS17_SC_EEEEEEEvNS4_8identityENS4_23SM90_TMA_LOAD_MULTICASTES1B_vS1C_EENS_8epilogue10collective6detail29Sm90TmaWarpSpecializedAdapterINS1G_15DefaultEpilogueIfSJ_SJ_NS1F_6thread17LinearCombinationIfLi1EffLNS1K_9ScaleType4KindE0ELNS_15FloatRoundStyleE2EfEENS1_15EpilogueDefaultEEEEEvvEEEEvNT_6ParamsE:
[----:B------:R-:W0:Y:S01]  /*0000*/  LDC R1, c[0x0][0x28] ;  /* 0x00000a00ff017b82 */ /* 0x000e220000000800 */
[----:B------:R-:W1:Y:S01]  /*0010*/  S2R R3, SR_TID.X ;  /* 0x0000000000037919 */ /* 0x000e620000002100 */
[----:B------:R-:W-:Y:S01]  /*0020*/  ELECT P0, URZ, PT ;  /* 0x00000000003f782f */ /* 0x000fe20003800000 */
[----:B------:R-:W-:Y:S01]  /*0030*/  BSSY B0, `(.L_x_0) ;  /* 0x0000014000007945 */ /* 0x000fe20003800000 */
[--C-:B-1----:R-:W-:Y:S02]  /*0040*/  SHF.R.U32.HI R0, RZ, 0x5, R3.reuse ;  /* 0x00000005ff007819 */ /* 0x102fe40000011603 */
[----:B------:R-:W-:-:S03]  /*0050*/  SHF.R.U32.HI R5, RZ, 0x7, R3 ;  /* 0x00000007ff057819 */ /* 0x000fc60000011603 */
[----:B------:R-:W1:Y:S02]  /*0060*/  SHFL.IDX PT, R2, R0, RZ, 0x1f ;  /* 0x00001fff00027589 */ /* 0x000e6400000e0000 */
[----:B-1----:R-:W-:Y:S02]  /*0070*/  R2UR UR6, R2 ;  /* 0x00000000020672ca */ /* 0x002fe400000e0000 */
[----:B------:R1:W2:Y:S11]  /*0080*/  SHFL.IDX PT, R2, R5, RZ, 0x1f ;  /* 0x00001fff05027589 */ /* 0x0002b600000e0000 */
[----:B------:R-:W-:-:S02]  /*0090*/  USHF.R.S32.HI UR4, URZ, 0x1f, UR6 ;  /* 0x0000001f3f047899 */ /* 0x000fc40008011406 */
[----:B------:R-:W-:Y:S02]  /*00a0*/  ISETP.NE.OR P0, PT, RZ, UR6, !P0 ;  /* 0x00000006ff007c0c */ /* 0x000fe4000c705670 */
[----:B------:R-:W-:-:S04]  /*00b0*/  ULEA.HI UR4, UR4, UR6, URZ, 0x2 ;  /* 0x0000000604047291 */ /* 0x000fc8000f8f103f */
[----:B------:R-:W-:-:S04]  /*00c0*/  ULOP3.LUT UR4, UR4, 0xfffffffc, URZ, 0xc0, !UPT ;  /* 0xfffffffc04047892 */ /* 0x000fc8000f8ec03f */
[----:B------:R-:W-:-:S03]  /*00d0*/  UIADD3 UR6, UR6, -UR4, URZ ;  /* 0x8000000406067290 */ /* 0x000fc6000fffe03f */
[----:B012---:R-:W-:Y:S09]  /*00e0*/  @P0 BRA `(.L_x_1) ;  /* 0x0000000000200947 */ /* 0x007ff20003800000 */
[----:B------:R-:W-:Y:S02]  /*00f0*/  ULDC.64 UR4, c[0x0][0x198] ;  /* 0x0000660000047ab9 */ /* 0x000fe40000000a00 */
[----:B------:R-:W-:Y:S02]  /*0100*/  UIADD3 UR8, UP0, UR4, 0xf0, URZ ;  /* 0x000000f004087890 */ /* 0x000fe4000ff1e03f */
[----:B------:R-:W-:Y:S02]  /*0110*/  UIADD3 UR4, UP1, UR4, 0x1f0, URZ ;  /* 0x000001f004047890 */ /* 0x000fe4000ff3e03f */
[----:B------:R-:W-:Y:S02]  /*0120*/  UIADD3.X UR9, URZ, UR5, URZ, UP0, !UPT ;  /* 0x000000053f097290 */ /* 0x000fe400087fe43f */
[----:B------:R-:W-:-:S07]  /*0130*/  UIADD3.X UR5, URZ, UR5, URZ, UP1, !UPT ;  /* 0x000000053f057290 */ /* 0x000fce0008ffe43f */
[----:B------:R0:W-:Y:S02]  /*0140*/  UTMACCTL.PF [UR8] ;  /* 0x00000000080079b9 */ /* 0x0001e40008040000 */
[----:B------:R0:W-:Y:S02]  /*0150*/  UTMACCTL.PF [UR4] ;  /* 0x00000000040079b9 */ /* 0x0001e40008040000 */
[----:B0-----:R-:W-:Y:S01]  /*0160*/  NOP ;  /* 0x0000000000007918 */ /* 0x001fe20000000000 */
.L_x_1:
[----:B------:R-:W-:Y:S05]  /*0170*/  BSYNC B0 ;  /* 0x0000000000007941 */ /* 0x000fea0003800000 */
.L_x_0:
[----:B------:R-:W0:Y:S01]  /*0180*/  SHFL.IDX PT, R6, R0, RZ, 0x1f ;  /* 0x00001fff00067589 */ /* 0x000e2200000e0000 */
[----:B------:R-:W-:Y:S01]  /*0190*/  R2UR UR19, R2 ;  /* 0x00000000021372ca */ /* 0x000fe200000e0000 */
[----:B------:R-:W-:-:S04]  /*01a0*/  UISETP.NE.AND UP0, UPT, UR6, 0x3, UPT ;  /* 0x000000030600788c */ /* 0x000fc8000bf05270 */
[----:B------:R-:W-:-:S08]  /*01b0*/  UISETP.EQ.OR UP0, UPT, UR6, URZ, !UP0 ;  /* 0x0000003f0600728c */ /* 0x000fd0000c702670 */
[----:B------:R-:W-:Y:S02]  /*01c0*/  UIADD3 UR14, UR19, -0x1, URZ ;  /* 0xffffffff130e7890 */ /* 0x000fe4000fffe03f */
[----:B------:R-:W-:Y:S02]  /*01d0*/  UISETP.EQ.AND UP0, UPT, UR19, URZ, UP0 ;  /* 0x0000003f1300728c */ /* 0x000fe40008702270 */
[----:B------:R-:W-:Y:S02]  /*01e0*/  UISETP.GE.U32.AND UP1, UPT, UR14, 0x2, UPT ;  /* 0x000000020e00788c */ /* 0x000fe4000bf26070 */
[----:B------:R-:W-:Y:S01]  /*01f0*/  USEL UR39, URZ, 0x1, !UP0 ;  /* 0x000000013f277887 */ /* 0x000fe2000c000000 */
[----:B0-----:R-:W-:-:S03]  /*0200*/  ISETP.NE.AND P0, PT, R6, RZ, PT ;  /* 0x000000ff0600720c */ /* 0x001fc60003f05270 */
[----:B------:R-:W-:-:S10]  /*0210*/  USEL UR39, UR39, 0x2, UP1 ;  /* 0x0000000227277887 */ /* 0x000fd40008800000 */
[----:B------:R-:W-:Y:S05]  /*0220*/  @P0 BRA `(.L_x_2) ;  /* 0x0000000000480947 */ /* 0x000fea0003800000 */
[----:B------:R-:W0:Y:S01]  /*0230*/  S2UR UR7, SR_CgaCtaId ;  /* 0x00000000000779c3 */ /* 0x000e220000008800 */
[----:B------:R-:W-:Y:S01]  /*0240*/  UMOV UR4, 0x400 ;  /* 0x0000040000047882 */ /* 0x000fe20000000000 */
[----:B------:R-:W-:Y:S01]  /*0250*/  UMOV UR5, 0x1 ;  /* 0x0000000100057882 */ /* 0x000fe20000000000 */
[----:B------:R-:W-:Y:S01]  /*0260*/  UMOV UR8, 0x2 ;  /* 0x0000000200087882 */ /* 0x000fe20000000000 */
[----:B------:R-:W-:Y:S01]  /*0270*/  ELECT P0, URZ, PT ;  /* 0x00000000003f782f */ /* 0x000fe20003800000 */
[----:B------:R-:W-:-:S04]  /*0280*/  UIADD3 UR8, -UR8, 0x100000, URZ ;  /* 0x0010000008087890 */ /* 0x000fc8000fffe13f */
[----:B------:R-:W-:Y:S02]  /*0290*/  USHF.L.U32 UR9, UR8, 0xb, URZ ;  /* 0x0000000b08097899 */ /* 0x000fe4000800063f */
[----:B------:R-:W-:Y:S02]  /*02a0*/  USHF.L.U32 UR8, UR8, 0x1, URZ ;  /* 0x0000000108087899 */ /* 0x000fe4000800063f */
[----:B0-----:R-:W-:Y:S02]  /*02b0*/  ULEA UR7, UR7, UR4, 0x18 ;  /* 0x0000000407077291 */ /* 0x001fe4000f8ec03f */
[----:B------:R-:W-:-:S04]  /*02c0*/  UIADD3 UR4, -UR5, 0x100000, URZ ;  /* 0x0010000005047890 */ /* 0x000fc8000fffe13f */
[----:B------:R-:W-:Y:S02]  /*02d0*/  USHF.L.U32 UR5, UR4, 0xb, URZ ;  /* 0x0000000b04057899 */ /* 0x000fe4000800063f */
[----:B------:R-:W-:Y:S01]  /*02e0*/  USHF.L.U32 UR4, UR4, 0x1, URZ ;  /* 0x0000000104047899 */ /* 0x000fe2000800063f */
[----:B------:R-:W0:Y:S11]  /*02f0*/  FENCE.VIEW.ASYNC.S ;  /* 0x00000000000073c6 */ /* 0x000e360000000000 */
[----:B0-----:R0:W1:Y:S01]  /*0300*/  SYNCS.EXCH.64 URZ, [UR7], UR4 ;  /* 0x00000004073f75b2 */ /* 0x0010620008000100 */
[----:B------:R0:W2:Y:S01]  /*0310*/  SYNCS.EXCH.64 URZ, [UR7+0x10], UR8 ;  /* 0x00001008073f75b2 */ /* 0x0000a20008000100 */
[----:B------:R0:W3:Y:S01]  /*0320*/  SYNCS.EXCH.64 URZ, [UR7+0x8], UR4 ;  /* 0x00000804073f75b2 */ /* 0x0000e20008000100 */
[----:B------:R0:W4:Y:S01]  /*0330*/  SYNCS.EXCH.64 URZ, [UR7+0x18], UR8 ;  /* 0x00001808073f75b2 */ /* 0x0001220008000100 */
[----:B------:R-:W-:Y:S01]  /*0340*/  NOP ;  /* 0x0000000000007918 */ /* 0x000fe20000000000 */
.L_x_2:
[----:B------:R-:W5:Y:S01]  /*0350*/  S2UR UR15, SR_CTAID.X ;  /* 0x00000000000f79c3 */ /* 0x000f620000002500 */
[----:B------:R-:W-:Y:S01]  /*0360*/  SHF.R.S32.HI R2, RZ, 0x1f, R3 ;  /* 0x0000001fff027819 */ /* 0x000fe20000011403 */
[----:B------:R-:W1:Y:S01]  /*0370*/  SHFL.IDX PT, R7, R0, RZ, 0x1f ;  /* 0x00001fff00077589 */ /* 0x000e6200000e0000 */
[----:B------:R-:W-:Y:S02]  /*0380*/  ELECT P0, URZ, PT ;  /* 0x00000000003f782f */ /* 0x000fe40003800000 */
[----:B------:R-:W-:Y:S01]  /*0390*/  SHF.R.S32.HI R11, RZ, 0x1f, R6 ;  /* 0x0000001fff0b7819 */ /* 0x000fe20000011406 */
[----:B0-----:R-:W-:Y:S01]  /*03a0*/  ULDC UR4, c[0x0][0x150] ;  /* 0x0000540000047ab9 */ /* 0x001fe20000000800 */
[----:B------:R-:W-:Y:S01]  /*03b0*/  LEA.HI R2, R2, R3, RZ, 0x7 ;  /* 0x0000000302027211 */ /* 0x000fe200078f38ff */
[----:B------:R-:W0:Y:S01]  /*03c0*/  SHFL.IDX PT, R8, R0, RZ, 0x1f ;  /* 0x00001fff00087589 */ /* 0x000e2200000e0000 */
[----:B------:R-:W2:Y:S01]  /*03d0*/  S2UR UR8, SR_CTAID.Y ;  /* 0x00000000000879c3 */ /* 0x000ea20000002600 */
[----:B------:R-:W-:-:S02]  /*03e0*/  ELECT P1, URZ, PT ;  /* 0x00000000003f782f */ /* 0x000fc40003820000 */
[----:B------:R-:W-:Y:S01]  /*03f0*/  LOP3.LUT R2, R2, 0xffffff80, RZ, 0xc0, !PT ;  /* 0xffffff8002027812 */ /* 0x000fe200078ec0ff */
[----:B------:R-:W-:Y:S01]  /*0400*/  ULDC UR7, c[0x0][0x144] ;  /* 0x0000510000077ab9 */ /* 0x000fe20000000800 */
[----:B------:R-:W-:Y:S01]  /*0410*/  LEA.HI R11, R11, R6, RZ, 0x2 ;  /* 0x000000060b0b7211 */ /* 0x000fe200078f10ff */
[----:B------:R-:W-:Y:S01]  /*0420*/  UMOV UR18, 0x80 ;  /* 0x0000008000127882 */ /* 0x000fe20000000000 */
[----:B------:R-:W-:Y:S01]  /*0430*/  NOP ;  /* 0x0000000000007918 */ /* 0x000fe20000000000 */
[----:B------:R-:W-:Y:S01]  /*0440*/  IMAD.IADD R4, R3, 0x1, -R2 ;  /* 0x0000000103047824 */ /* 0x000fe200078e0a02 */
[----:B------:R-:W-:Y:S01]  /*0450*/  LOP3.LUT R11, R11, 0x3ffffffc, RZ, 0xc0, !PT ;  /* 0x3ffffffc0b0b7812 */ /* 0x000fe200078ec0ff */
[----:B------:R-:W-:Y:S01]  /*0460*/  NOP ;  /* 0x0000000000007918 */ /* 0x000fe20000000000 */
[----:B------:R-:W-:Y:S01]  /*0470*/  ULDC UR17, c[0x0][0x148] ;  /* 0x0000520000117ab9 */ /* 0x000fe20000000800 */
[----:B------:R-:W-:Y:S01]  /*0480*/  IMAD.MOV.U32 R23, RZ, RZ, 0x1 ;  /* 0x00000001ff177424 */ /* 0x000fe200078e00ff */
[----:B------:R-:W-:Y:S01]  /*0490*/  SHF.R.S32.HI R9, RZ, 0x1f, R4 ;  /* 0x0000001fff097819 */ /* 0x000fe20000011404 */
[----:B------:R-:W-:Y:S01]  /*04a0*/  IMAD.IADD R11, R6, 0x1, -R11 ;  /* 0x00000001060b7824 */ /* 0x000fe200078e0a0b */
[----:B------:R-:W3:Y:S01]  /*04b0*/  SHFL.IDX PT, R5, R5, RZ, 0x1f ;  /* 0x00001fff05057589 */ /* 0x000ee200000e0000 */
[----:B------:R-:W-:-:S02]  /*04c0*/  ISETP.NE.AND P2, PT, RZ, UR19, PT ;  /* 0x00000013ff007c0c */ /* 0x000fc4000bf45270 */
[----:B-----5:R-:W-:Y:S02]  /*04d0*/  I2FP.F32.U32 R10, UR15 ;  /* 0x0000000f000a7c45 */ /* 0x020fe40008201000 */
[----:B------:R-:W-:Y:S02]  /*04e0*/  LEA.HI R2, R9, R4, RZ, 0x3 ;  /* 0x0000000409027211 */ /* 0x000fe400078f18ff */
[----:B-1----:R-:W-:Y:S01]  /*04f0*/  ISETP.NE.OR P0, PT, R7, RZ, !P0 ;  /* 0x000000ff0700720c */ /* 0x002fe20004705670 */
[----:B------:R-:W-:Y:S01]  /*0500*/  FMUL R10, R10, UR4 ;  /* 0x000000040a0a7c20 */ /* 0x000fe20008400000 */
[--C-:B------:R-:W-:Y:S01]  /*0510*/  SHF.R.S32.HI R7, RZ, 0x3, R2.reuse ;  /* 0x00000003ff077819 */ /* 0x100fe20000011402 */
[----:B------:R-:W-:Y:S01]  /*0520*/  ULDC UR4, c[0x0][0x154] ;  /* 0x0000550000047ab9 */ /* 0x000fe20000000800 */
[----:B------:R-:W-:Y:S02]  /*0530*/  SHF.R.S32.HI R2, RZ, 0x1f, R2 ;  /* 0x0000001fff027819 */ /* 0x000fe40000011402 */
[----:B0-----:R-:W-:Y:S01]  /*0540*/  ISETP.NE.OR P1, PT, R8, RZ, !P1 ;  /* 0x000000ff0800720c */ /* 0x001fe20004f25670 */
[----:B------:R-:W0:Y:S01]  /*0550*/  F2I.U32.TRUNC.NTZ R10, R10 ;  /* 0x0000000a000a7305 */ /* 0x000e22000020f000 */
[----:B------:R-:W-:-:S02]  /*0560*/  LEA.HI R2, R2, R7, RZ, 0x2 ;  /* 0x0000000702027211 */ /* 0x000fc400078f10ff */
[----:B--2---:R-:W-:Y:S02]  /*0570*/  I2FP.F32.U32 R0, UR8 ;  /* 0x0000000800007c45 */ /* 0x004fe40008201000 */
[----:B------:R-:W-:Y:S01]  /*0580*/  LOP3.LUT R2, R2, 0xfffffffc, RZ, 0xc0, !PT ;  /* 0xfffffffc02027812 */ /* 0x000fe200078ec0ff */
[----:B------:R-:W-:Y:S02]  /*0590*/  VOTEU.ALL UP0, P0 ;  /* 0x00000000003f7886 */ /* 0x000fe40000000000 */
[----:B------:R-:W-:Y:S02]  /*05a0*/  FMUL R6, R0, UR4 ;  /* 0x0000000400067c20 */ /* 0x000fe40008400000 */
[----:B------:R-:W-:Y:S01]  /*05b0*/  IMAD.IADD R2, R7, 0x1, -R2 ;  /* 0x0000000107027824 */ /* 0x000fe200078e0a02 */
[----:B------:R-:W1:Y:S01]  /*05c0*/  @!UP0 S2UR UR11, SR_CgaCtaId ;  /* 0x00000000000b89c3 */ /* 0x000e620000008800 */
[----:B------:R-:W-:Y:S01]  /*05d0*/  VOTEU.ALL UP1, P1 ;  /* 0x00000000003f7886 */ /* 0x000fe20000820000 */
[----:B------:R-:W-:Y:S01]  /*05e0*/  @!UP0 UMOV UR10, 0x400 ;  /* 0x00000400000a8882 */ /* 0x000fe20000000000 */
[----:B------:R-:W-:Y:S01]  /*05f0*/  IMAD R2, R11, 0x4, R2 ;  /* 0x000000040b027824 */ /* 0x000fe200078e0202 */
[----:B0-----:R-:W-:Y:S01]  /*0600*/  R2UR UR4, R10 ;  /* 0x000000000a0472ca */ /* 0x001fe200000e0000 */
[----:B------:R-:W0:Y:S01]  /*0610*/  F2I.U32.TRUNC.NTZ R6, R6 ;  /* 0x0000000600067305 */ /* 0x000e22000020f000 */
[----:B------:R-:W-:Y:S01]  /*0620*/  @!UP1 UMOV UR13, 0x400 ;  /* 0x00000400000d9882 */ /* 0x000fe20000000000 */
[C---:B------:R-:W-:Y:S01]  /*0630*/  IMAD.SHL.U32 R7, R2.reuse, 0x4, RZ ;  /* 0x0000000402077824 */ /* 0x040fe200078e00ff */
[----:B------:R-:W-:Y:S01]  /*0640*/  LEA.HI R0, R2, R2, RZ, 0x1 ;  /* 0x0000000202007211 */ /* 0x000fe200078f08ff */
[----:B------:R-:W2:Y:S01]  /*0650*/  @!UP1 S2UR UR16, SR_CgaCtaId ;  /* 0x00000000001099c3 */ /* 0x000ea20000008800 */
[----:B------:R-:W-:Y:S01]  /*0660*/  VOTEU.ALL UP2, P1 ;  /* 0x00000000003f7886 */ /* 0x000fe20000840000 */
[----:B------:R-:W-:Y:S01]  /*0670*/  VOTEU.ALL UP3, P1 ;  /* 0x00000000003f7886 */ /* 0x000fe20000860000 */
[----:B------:R-:W-:Y:S01]  /*0680*/  LOP3.LUT R11, R0, 0xfffffffe, RZ, 0xc0, !PT ;  /* 0xfffffffe000b7812 */ /* 0x000fe200078ec0ff */
[----:B------:R-:W-:Y:S01]  /*0690*/  VOTEU.ALL UP4, P1 ;  /* 0x00000000003f7886 */ /* 0x000fe20000880000 */
[----:B------:R-:W-:Y:S01]  /*06a0*/  LOP3.LUT R22, R2, 0xc, R7, 0x78, !PT ;  /* 0x0000000c02167812 */ /* 0x000fe200078e7807 */
[----:B------:R-:W-:-:S02]  /*06b0*/  VOTEU.ALL UP5, P1 ;  /* 0x00000000003f7886 */ /* 0x000fc400008a0000 */
[----:B------:R-:W-:Y:S01]  /*06c0*/  IMAD.IADD R11, R2, 0x1, -R11 ;  /* 0x00000001020b7824 */ /* 0x000fe200078e0a0b */
[----:B------:R-:W-:Y:S01]  /*06d0*/  UIADD3 UR4, -UR4, URZ, URZ ;  /* 0x0000003f04047290 */ /* 0x000fe2000fffe13f */
[----:B------:R-:W5:Y:S01]  /*06e0*/  LDC R2, c[0x0][0x140] ;  /* 0x00005000ff027b82 */ /* 0x000f620000000800 */
[----:B0-----:R-:W-:Y:S02]  /*06f0*/  R2UR UR9, R6 ;  /* 0x00000000060972ca */ /* 0x001fe400000e0000 */
[----:B------:R-:W-:Y:S02]  /*0700*/  UIMAD UR7, UR7, UR4, UR15 ;  /* 0x00000004070772a4 */ /* 0x000fe4000f8e020f */
[----:B-1----:R-:W-:Y:S01]  /*0710*/  @!UP0 ULEA UR12, UR11, UR10, 0x18 ;  /* 0x0000000a0b0c8291 */ /* 0x002fe2000f8ec03f */
[----:B------:R-:W-:Y:S01]  /*0720*/  UMOV UR4, 0x20 ;  /* 0x0000002000047882 */ /* 0x000fe20000000000 */
[----:B------:R-:W-:-:S04]  /*0730*/  @!UP1 UIADD3 UR10, -UR18, 0x100000, URZ ;  /* 0x00100000120a9890 */ /* 0x000fc8000fffe13f */
[----:B------:R-:W-:Y:S02]  /*0740*/  @!UP1 USHF.L.U32 UR11, UR10, 0xb, URZ ;  /* 0x0000000b0a0b9899 */ /* 0x000fe4000800063f */
[----:B------:R-:W-:Y:S01]  /*0750*/  @!UP1 USHF.L.U32 UR10, UR10, 0x1, URZ ;  /* 0x000000010a0a9899 */ /* 0x000fe2000800063f */
[----:B------:R-:W-:Y:S01]  /*0760*/  ISETP.NE.AND P3, PT, R11, UR7, PT ;  /* 0x000000070b007c0c */ /* 0x000fe2000bf65270 */
[----:B------:R-:W-:-:S04]  /*0770*/  @!UP0 UIADD3 UR4, -UR4, 0x100000, URZ ;  /* 0x0010000004048890 */ /* 0x000fc8000fffe13f */
[----:B------:R-:W-:Y:S02]  /*0780*/  @!UP0 USHF.L.U32 UR5, UR4, 0xb, URZ ;  /* 0x0000000b04058899 */ /* 0x000fe4000800063f */
[----:B------:R-:W-:Y:S01]  /*0790*/  @!UP0 USHF.L.U32 UR4, UR4, 0x1, URZ ;  /* 0x0000000104048899 */ /* 0x000fe2000800063f */
[----:B------:R-:W-:Y:S01]  /*07a0*/  VOTEU.ALL UP0, P0 ;  /* 0x00000000003f7886 */ /* 0x000fe20000000000 */
[----:B--2---:R-:W-:Y:S01]  /*07b0*/  @!UP1 ULEA UR13, UR16, UR13, 0x18 ;  /* 0x0000000d100d9291 */ /* 0x004fe2000f8ec03f */
[----:B------:R-:W-:Y:S01]  /*07c0*/  VOTEU.ALL UP1, P0 ;  /* 0x00000000003f7886 */ /* 0x000fe20000020000 */
[----:B------:R-:W-:Y:S01]  /*07d0*/  UIADD3 UR9, -UR9, URZ, URZ ;  /* 0x0000003f09097290 */ /* 0x000fe2000fffe13f */
[----:B------:R-:W-:Y:S01]  /*07e0*/  LOP3.LUT P0, RZ, R4, 0x7, RZ, 0xc0, !PT ;  /* 0x0000000704ff7812 */ /* 0x000fe2000780c0ff */
[----:B------:R-:W0:Y:S06]  /*07f0*/  FENCE.VIEW.ASYNC.S ;  /* 0x00000000000073c6 */ /* 0x000e2c0000000000 */
[----:B0-----:R-:W0:Y:S01]  /*0800*/  @!UP0 SYNCS.EXCH.64 URZ, [UR12+0x50], UR4 ;  /* 0x000050040c3f85b2 */ /* 0x001e220008000100 */
[----:B------:R-:W-:-:S02]  /*0810*/  @P3 LEA.HI R0, R22, R22, RZ, 0x1 ;  /* 0x0000001616003211 */ /* 0x000fc400078f08ff */
[----:B-----5:R-:W-:Y:S02]  /*0820*/  ISETP.EQ.U32.AND P1, PT, R2, 0x1, PT ;  /* 0x000000010200780c */ /* 0x020fe40003f22070 */
[----:B------:R-:W-:Y:S02]  /*0830*/  @P3 SHF.R.S32.HI R0, RZ, 0x1, R0 ;  /* 0x00000001ff003819 */ /* 0x000fe40000011400 */
[----:B------:R-:W-:Y:S01]  /*0840*/  ISETP.LT.U32.AND P0, PT, R22, 0x2, !P0 ;  /* 0x000000021600780c */ /* 0x000fe20004701070 */
[----:B------:R1:W2:Y:S01]  /*0850*/  @!UP1 SYNCS.EXCH.64 URZ, [UR12+0x58], UR4 ;  /* 0x000058040c3f95b2 */ /* 0x0002a20008000100 */
[----:B------:R-:W-:Y:S01]  /*0860*/  NOP ;  /* 0x0000000000007918 */ /* 0x000fe20000000000 */
[----:B-1----:R-:W-:Y:S01]  /*0870*/  UIMAD UR4, UR17, UR9, UR8 ;  /* 0x00000009110472a4 */ /* 0x002fe2000f8e0208 */
[----:B------:R1:W0:Y:S05]  /*0880*/  @!UP2 SYNCS.EXCH.64 URZ, [UR13+0x30], UR10 ;  /* 0x0000300a0d3fa5b2 */ /* 0x00022a0008000100 */
[----:B------:R-:W-:-:S02]  /*0890*/  @P3 ISETP.NE.AND P4, PT, R0, UR4, PT ;  /* 0x0000000400003c0c */ /* 0x000fc4000bf85270 */
[----:B------:R-:W-:Y:S02]  /*08a0*/  SEL R0, RZ, 0x1, !P0 ;  /* 0x00000001ff007807 */ /* 0x000fe40004000000 */
[----:B------:R-:W-:-:S04]  /*08b0*/  @P3 SEL R23, RZ, 0x1, P4 ;  /* 0x00000001ff173807 */ /* 0x000fc80002000000 */
[----:B------:R-:W-:Y:S01]  /*08c0*/  LOP3.LUT R23, R23, R0, RZ, 0xc0, !PT ;  /* 0x0000000017177212 */ /* 0x000fe200078ec0ff */
[----:B------:R1:W0:Y:S01]  /*08d0*/  @!UP3 SYNCS.EXCH.64 URZ, [UR13+0x38], UR10 ;  /* 0x0000380a0d3fb5b2 */ /* 0x0002220008000100 */
[----:B------:R1:W0:Y:S01]  /*08e0*/  @!UP4 SYNCS.EXCH.64 URZ, [UR13+0x40], UR10 ;  /* 0x0000400a0d3fc5b2 */ /* 0x0002220008000100 */
[----:B------:R1:W0:Y:S01]  /*08f0*/  @!UP5 SYNCS.EXCH.64 URZ, [UR13+0x48], UR10 ;  /* 0x0000480a0d3fd5b2 */ /* 0x0002220008000100 */
[----:B------:R-:W-:Y:S01]  /*0900*/  NOP ;  /* 0x0000000000007918 */ /* 0x000fe20000000000 */
[----:B-1-3--:R-:W-:Y:S05]  /*0910*/  @!P1 BRA `(.L_x_3) ;  /* 0x0000000000089947 */ /* 0x00afea0003800000 */
[----:B0-2-4-:R-:W-:Y:S01]  /*0920*/  UCGABAR_ARV ;  /* 0x00000000000079c7 */ /* 0x015fe20008000000 */
[----:B------:R-:W-:Y:S05]  /*0930*/  BRA `(.L_x_4) ;  /* 0x0000000000047947 */ /* 0x000fea0003800000 */
.L_x_3:
[----:B0-2-4-:R-:W-:Y:S01]  /*0940*/  NOP ;  /* 0x0000000000007918 */ /* 0x015fe20000000000 */
.L_x_4:
[----:B------:R-:W-:Y:S01]  /*0950*/  ULDC.64 UR4, c[0x0][0x598] ;  /* 0x0001660000047ab9 */ /* 0x000fe20000000a00 */
[----:B------:R-:W-:Y:S01]  /*0960*/  ULDC.64 UR52, c[0x0][0x208] ;  /* 0x0000820000347ab9 */ /* 0x000fe20000000a00 */
[----:B------:R-:W-:-:S04]  /*0970*/  ISETP.NE.U32.AND P0, PT, RZ, UR4, PT ;  /* 0x00000004ff007c0c */ /* 0x000fc8000bf05070 */
[----:B------:R-:W-:-:S13]  /*0980*/  ISETP.NE.AND.EX P0, PT, RZ, UR5, PT, P0 ;  /* 0x00000005ff007c0c */ /* 0x000fda000bf05300 */
[----:B------:R-:W-:Y:S05]  /*0990*/  @!P0 BRA `(.L_x_5) ;  /* 0x00000000001c8947 */ /* 0x000fea0003800000 */
[----:B------:R-:W0:Y:S02]  /*09a0*/  LDC.64 R6, c[0x0][0x598] ;  /* 0x00016600ff067b82 */ /* 0x000e240000000a00 */
[----:B0-----:R-:W2:Y:S02]  /*09b0*/  LDG.E.64 R6, desc[UR52][R6.64] ;  /* 0x0000003406067981 */ /* 0x001ea4000c1e1b00 */
[----:B--2---:R-:W-:-:S04]  /*09c0*/  ISETP.NE.U32.AND P0, PT, R6, RZ, PT ;  /* 0x000000ff0600720c */ /* 0x004fc80003f05070 */
[----:B------:R-:W-:-:S13]  /*09d0*/  ISETP.NE.AND.EX P0, PT, R7, RZ, PT, P0 ;  /* 0x000000ff0700720c */ /* 0x000fda0003f05300 */
[----:B------:R-:W-:Y:S05]  /*09e0*/  @!P0 BRA `(.L_x_5) ;  /* 0x0000000000088947 */ /* 0x000fea0003800000 */
[----:B------:R0:W5:Y:S01]  /*09f0*/  LD.E R88, desc[UR52][R6.64] ;  /* 0x0000003406587980 */ /* 0x000162000c101900 */
[----:B------:R-:W-:Y:S05]  /*0a00*/  BRA `(.L_x_6) ;  /* 0x0000000000247947 */ /* 0x000fea0003800000 */
.L_x_5:
[----:B------:R-:W-:Y:S02]  /*0a10*/  ULDC.64 UR4, c[0x0][0x588] ;  /* 0x0001620000047ab9 */ /* 0x000fe40000000a00 */
[----:B------:R-:W-:-:S04]  /*0a20*/  ISETP.NE.U32.AND P0, PT, RZ, UR4, PT ;  /* 0x00000004ff007c0c */ /* 0x000fc8000bf05070 */
[----:B------:R-:W-:-:S13]  /*0a30*/  ISETP.NE.AND.EX P0, PT, RZ, UR5, PT, P0 ;  /* 0x00000005ff007c0c */ /* 0x000fda000bf05300 */
[----:B------:R-:W-:Y:S05]  /*0a40*/  @!P0 BRA `(.L_x_7) ;  /* 0x00000000000c8947 */ /* 0x000fea0003800000 */
[----:B------:R-:W0:Y:S02]  /*0a50*/  LDC.64 R88, c[0x0][0x588] ;  /* 0x00016200ff587b82 */ /* 0x000e240000000a00 */
[----:B0-----:R1:W5:Y:S01]  /*0a60*/  LDG.E R88, desc[UR52][R88.64] ;  /* 0x0000003458587981 */ /* 0x001362000c1e1900 */
[----:B------:R-:W-:Y:S05]  /*0a70*/  BRA `(.L_x_6) ;  /* 0x0000000000087947 */ /* 0x000fea0003800000 */
.L_x_7:
[----:B------:R-:W-:Y:S02]  /*0a80*/  ULDC UR4, c[0x0][0x580] ;  /* 0x0001600000047ab9 */ /* 0x000fe40000000800 */
[----:B------:R-:W-:-:S07]  /*0a90*/  IMAD.U32 R88, RZ, RZ, UR4 ;  /* 0x00000004ff587e24 */ /* 0x000fce000f8e00ff */
.L_x_6:
[----:B------:R-:W-:Y:S02]  /*0aa0*/  ULDC.64 UR4, c[0x0][0x5a0] ;  /* 0x0001680000047ab9 */ /* 0x000fe40000000a00 */
[----:B------:R-:W-:-:S04]  /*0ab0*/  ISETP.NE.U32.AND P0, PT, RZ, UR4, PT ;  /* 0x00000004ff007c0c */ /* 0x000fc8000bf05070 */
[----:B------:R-:W-:-:S13]  /*0ac0*/  ISETP.NE.AND.EX P0, PT, RZ, UR5, PT, P0 ;  /* 0x00000005ff007c0c */ /* 0x000fda000bf05300 */
[----:B------:R-:W-:Y:S05]  /*0ad0*/  @!P0 BRA `(.L_x_8) ;  /* 0x00000000001c8947 */ /* 0x000fea0003800000 */
[----:B0-----:R-:W0:Y:S02]  /*0ae0*/  LDC.64 R6, c[0x0][0x5a0] ;  /* 0x00016800ff067b82 */ /* 0x001e240000000a00 */
[----:B0-----:R-:W2:Y:S02]  /*0af0*/  LDG.E.64 R6, desc[UR52][R6.64] ;  /* 0x0000003406067981 */ /* 0x001ea4000c1e1b00 */
[----:B--2---:R-:W-:-:S04]  /*0b00*/  ISETP.NE.U32.AND P0, PT, R6, RZ, PT ;  /* 0x000000ff0600720c */ /* 0x004fc80003f05070 */
[----:B------:R-:W-:-:S13]  /*0b10*/  ISETP.NE.AND.EX P0, PT, R7, RZ, PT, P0 ;  /* 0x000000ff0700720c */ /* 0x000fda0003f05300 */
[----:B------:R-:W-:Y:S05]  /*0b20*/  @!P0 BRA `(.L_x_8) ;  /* 0x0000000000088947 */ /* 0x000fea0003800000 */
[----:B-1----:R0:W5:Y:S01]  /*0b30*/  LD.E R89, desc[UR52][R6.64] ;  /* 0x0000003406597980 */ /* 0x002162000c101900 */
[----:B------:R-:W-:Y:S05]  /*0b40*/  BRA `(.L_x_9) ;  /* 0x0000000000247947 */ /* 0x000fea0003800000 */
.L_x_8:
[----:B------:R-:W-:Y:S02]  /*0b50*/  ULDC.64 UR4, c[0x0][0x590] ;  /* 0x0001640000047ab9 */ /* 0x000fe40000000a00 */
[----:B------:R-:W-:-:S04]  /*0b60*/  ISETP.NE.U32.AND P0, PT, RZ, UR4, PT ;  /* 0x00000004ff007c0c */ /* 0x000fc8000bf05070 */
[----:B------:R-:W-:-:S13]  /*0b70*/  ISETP.NE.AND.EX P0, PT, RZ, UR5, PT, P0 ;  /* 0x00000005ff007c0c */ /* 0x000fda000bf05300 */
[----:B------:R-:W-:Y:S05]  /*0b80*/  @!P0 BRA `(.L_x_10) ;  /* 0x00000000000c8947 */ /* 0x000fea0003800000 */
[----:B0-----:R-:W1:Y:S02]  /*0b90*/  LDC.64 R6, c[0x0][0x590] ;  /* 0x00016400ff067b82 */ /* 0x001e640000000a00 */
[----:B-1----:R1:W5:Y:S01]  /*0ba0*/  LDG.E R89, desc[UR52][R6.64] ;  /* 0x0000003406597981 */ /* 0x002362000c1e1900 */
[----:B------:R-:W-:Y:S05]  /*0bb0*/  BRA `(.L_x_9) ;  /* 0x0000000000087947 */ /* 0x000fea0003800000 */
.L_x_10:
[----:B------:R-:W-:Y:S02]  /*0bc0*/  ULDC UR4, c[0x0][0x584] ;  /* 0x0001610000047ab9 */ /* 0x000fe40000000800 */
[----:B-1----:R-:W-:-:S07]  /*0bd0*/  IMAD.U32 R89, RZ, RZ, UR4 ;  /* 0x00000004ff597e24 */ /* 0x002fce000f8e00ff */
.L_x_9:
[----:B------:R-:W-:Y:S01]  /*0be0*/  ULDC UR4, c[0x0][0x65c] ;  /* 0x0001970000047ab9 */ /* 0x000fe20000000800 */
[----:B01----:R-:W0:Y:S01]  /*0bf0*/  LDC.64 R6, c[0x0][0x650] ;  /* 0x00019400ff067b82 */ /* 0x003e220000000a00 */
[----:B------:R-:W-:Y:S01]  /*0c00*/  UISETP.NE.AND UP2, UPT, UR4, 0x1, UPT ;  /* 0x000000010400788c */ /* 0x000fe2000bf45270 */
[----:B------:R-:W-:Y:S01]  /*0c10*/  IMAD.MOV.U32 R18, RZ, RZ, -0x1 ;  /* 0xffffffffff127424 */ /* 0x000fe200078e00ff */
[----:B------:R-:W-:Y:S01]  /*0c20*/  UISETP.NE.AND UP0, UPT, UR19, 0x2, UPT ;  /* 0x000000021300788c */ /* 0x000fe2000bf05270 */
[----:B------:R-:W-:Y:S01]  /*0c30*/  IMAD.MOV.U32 R2, RZ, RZ, -0x1 ;  /* 0xffffffffff027424 */ /* 0x000fe200078e00ff */
[----:B------:R-:W-:Y:S01]  /*0c40*/  UP2UR UR45, UPR, URZ, 0x4 ;  /* 0x000000043f2d7883 */ /* 0x000fe20008000000 */
[----:B------:R-:W-:-:S06]  /*0c50*/  IMAD.MOV.U32 R19, RZ, RZ, -0x1 ;  /* 0xffffffffff137424 */ /* 0x000fcc00078e00ff */
[----:B------:R-:W-:Y:S01]  /*0c60*/  @UP2 ULDC UR12, c[0x0][0x10] ;  /* 0x00000400000c2ab9 */ /* 0x000fe20000000800 */
[----:B------:R-:W-:Y:S01]  /*0c70*/  @UP2 UMOV UR4, UR8 ;  /* 0x0000000800042c82 */ /* 0x000fe20008000000 */
[----:B------:R-:W-:Y:S01]  /*0c80*/  @UP2 UMOV UR5, URZ ;  /* 0x0000003f00052c82 */ /* 0x000fe20008000000 */
[----:B------:R-:W-:Y:S01]  /*0c90*/  @!UP2 ULDC UR16, c[0x0][0xc] ;  /* 0x000003000010aab9 */ /* 0x000fe20000000800 */
[----:B------:R-:W-:Y:S01]  /*0ca0*/  @UP2 UIMAD.WIDE.U32 UR12, UR15, UR12, UR4 ;  /* 0x0000000c0f0c22a5 */ /* 0x000fe2000f8e0004 */
[----:B------:R-:W-:Y:S02]  /*0cb0*/  ULDC UR10, c[0x0][0xc] ;  /* 0x00000300000a7ab9 */ /* 0x000fe40000000800 */
[----:B------:R-:W-:Y:S01]  /*0cc0*/  @UP2 UMOV UR4, URZ ;  /* 0x0000003f00042c82 */ /* 0x000fe20008000000 */
[----:B------:R-:W-:Y:S01]  /*0cd0*/  UMOV UR5, URZ ;  /* 0x0000003f00057c82 */ /* 0x000fe20008000000 */
[----:B------:R-:W-:Y:S01]  /*0ce0*/  @UP2 UIADD3 UR18, UR13, UR4, URZ ;  /* 0x000000040d122290 */ /* 0x000fe2000fffe03f */
[----:B------:R-:W-:-:S02]  /*0cf0*/  ULDC UR11, c[0x0][0x10] ;  /* 0x00000400000b7ab9 */ /* 0x000fc40000000800 */
[----:B------:R-:W-:Y:S01]  /*0d00*/  UMOV UR4, UR15 ;  /* 0x0000000f00047c82 */ /* 0x000fe20008000000 */
[----:B------:R-:W-:Y:S02]  /*0d10*/  UIMAD.WIDE.U32 UR10, UR10, UR11, URZ ;  /* 0x0000000b0a0a72a5 */ /* 0x000fe4000f8e003f */
[----:B------:R-:W-:Y:S01]  /*0d20*/  @!UP2 UIMAD.WIDE.U32 UR4, UR8, UR16, UR4 ;  /* 0x000000100804a2a5 */ /* 0x000fe2000f8e0004 */
[----:B------:R-:W-:Y:S02]  /*0d30*/  ULDC UR13, c[0x0][0x14] ;  /* 0x00000500000d7ab9 */ /* 0x000fe40000000800 */
[----:B------:R-:W-:Y:S02]  /*0d40*/  UIMAD.WIDE.U32 UR54, UR10, UR13, URZ ;  /* 0x0000000d0a3672a5 */ /* 0x000fe4000f8e003f */
[----:B------:R-:W-:Y:S02]  /*0d50*/  UIMAD UR37, UR11, UR13, URZ ;  /* 0x0000000d0b2572a4 */ /* 0x000fe4000f8e023f */
[----:B------:R-:W-:Y:S01]  /*0d60*/  @!UP2 UMOV UR12, UR4 ;  /* 0x00000004000cac82 */ /* 0x000fe20008000000 */
[----:B------:R-:W-:Y:S01]  /*0d70*/  @!UP2 UMOV UR18, UR5 ;  /* 0x000000050012ac82 */ /* 0x000fe20008000000 */
[----:B------:R-:W-:-:S02]  /*0d80*/  UIADD3 UR37, UR55, UR37, URZ ;  /* 0x0000002537257290 */ /* 0x000fc4000fffe03f */
[----:B------:R-:W-:-:S04]  /*0d90*/  UIADD3 UR4, UP1, UR12, UR54, URZ ;  /* 0x000000360c047290 */ /* 0x000fc8000ff3e03f */
[----:B------:R-:W-:Y:S02]  /*0da0*/  UIADD3.X UR5, UR18, UR37, URZ, UP1, !UPT ;  /* 0x0000002512057290 */ /* 0x000fe40008ffe43f */
[----:B------:R-:W-:Y:S02]  /*0db0*/  USEL UR4, UR4, UR12, !UP0 ;  /* 0x0000000c04047287 */ /* 0x000fe4000c000000 */
[----:B------:R-:W-:-:S04]  /*0dc0*/  USEL UR5, UR5, UR18, !UP0 ;  /* 0x0000001205057287 */ /* 0x000fc8000c000000 */
[----:B0-----:R-:W-:Y:S01]  /*0dd0*/  ISETP.LE.U32.AND P0, PT, R6, UR4, PT ;  /* 0x0000000406007c0c */ /* 0x001fe2000bf03070 */
[----:B------:R-:W-:Y:S02]  /*0de0*/  IMAD.U32 R16, RZ, RZ, UR4 ;  /* 0x00000004ff107e24 */ /* 0x000fe4000f8e00ff */
[----:B------:R-:W-:Y:S02]  /*0df0*/  IMAD.U32 R0, RZ, RZ, UR5 ;  /* 0x00000005ff007e24 */ /* 0x000fe4000f8e00ff */
[----:B------:R-:W-:-:S03]  /*0e00*/  IMAD.U32 R17, RZ, RZ, UR5 ;  /* 0x00000005ff117e24 */ /* 0x000fc6000f8e00ff */
[----:B------:R-:W-:Y:S02]  /*0e10*/  ISETP.GE.U32.AND.EX P0, PT, R0, R7, PT, P0 ;  /* 0x000000070000720c */ /* 0x000fe40003f06100 */
[----:B------:R-:W-:-:S11]  /*0e20*/  PRMT R0, RZ, 0x7610, R0 ;  /* 0x00007610ff007816 */ /* 0x000fd60000000000 */
[----:B------:R-:W-:Y:S05]  /*0e30*/  @P0 BRA `(.L_x_11) ;  /* 0x0000000400500947 */ /* 0x000fea0003800000 */
[----:B------:R-:W-:Y:S01]  /*0e40*/  ULDC.64 UR18, c[0x0][0x628] ;  /* 0x00018a0000127ab9 */ /* 0x000fe20000000a00 */
[C---:B------:R-:W-:Y:S01]  /*0e50*/  R2UR UR20, R16.reuse ;  /* 0x00000000101472ca */ /* 0x040fe200000e0000 */
[----:B------:R-:W-:Y:S01]  /*0e60*/  ULDC UR16, c[0x0][0x630] ;  /* 0x00018c0000107ab9 */ /* 0x000fe20000000800 */
[----:B------:R-:W-:Y:S02]  /*0e70*/  ISETP.NE.U32.AND P0, PT, RZ, UR18, PT ;  /* 0x00000012ff007c0c */ /* 0x000fe4000bf05070 */
[----:B------:R-:W-:Y:S02]  /*0e80*/  R2UR UR4, R16 ;  /* 0x00000000100472ca */ /* 0x000fe400000e0000 */
[----:B------:R-:W-:Y:S02]  /*0e90*/  ISETP.NE.AND.EX P0, PT, RZ, UR19, PT, P0 ;  /* 0x00000013ff007c0c */ /* 0x000fe4000bf05300 */
[----:B------:R-:W-:-:S11]  /*0ea0*/  R2UR UR5, R17 ;  /* 0x00000000110572ca */ /* 0x000fd600000e0000 */
[----:B------:R-:W-:Y:S05]  /*0eb0*/  @!P0 BRA `(.L_x_12) ;  /* 0x0000000000308947 */ /* 0x000fea0003800000 */
[----:B------:R-:W-:Y:S01]  /*0ec0*/  R2UR UR4, R16 ;  /* 0x00000000100472ca */ /* 0x000fe200000e0000 */
[----:B------:R-:W-:Y:S01]  /*0ed0*/  ULDC UR12, c[0x0][0x634] ;  /* 0x00018d00000c7ab9 */ /* 0x000fe20000000800 */
[----:B------:R-:W-:-:S11]  /*0ee0*/  R2UR UR15, R17 ;  /* 0x00000000110f72ca */ /* 0x000fd600000e0000 */
[----:B------:R-:W-:-:S04]  /*0ef0*/  UIADD3 UR12, UP1, UR4, UR12, URZ ;  /* 0x0000000c040c7290 */ /* 0x000fc8000ff3e03f */
[----:B------:R-:W-:-:S04]  /*0f00*/  UIADD3.X UR15, URZ, UR15, URZ, UP1, !UPT ;  /* 0x0000000f3f0f7290 */ /* 0x000fc80008ffe43f */
[----:B------:R-:W-:-:S04]  /*0f10*/  UIMAD.WIDE.U32 UR4, UR15, UR18, URZ ;  /* 0x000000120f0472a5 */ /* 0x000fc8000f8e003f */
[----:B------:R-:W-:Y:S02]  /*0f20*/  UIMAD.WIDE.U32 UR10, UP1, UR12, UR19, UR4 ;  /* 0x000000130c0a72a5 */ /* 0x000fe4000f820004 */
[----:B------:R-:W-:Y:S02]  /*0f30*/  UIMAD.WIDE.U32 UR4, UR12, UR18, URZ ;  /* 0x000000120c0472a5 */ /* 0x000fe4000f8e003f */
[----:B------:R-:W-:Y:S02]  /*0f40*/  UIADD3.X UR13, URZ, URZ, URZ, UP1, !UPT ;  /* 0x0000003f3f0d7290 */ /* 0x000fe40008ffe43f */
[----:B------:R-:W-:Y:S01]  /*0f50*/  UIADD3 URZ, UP1, UR5, UR10, URZ ;  /* 0x0000000a053f7290 */ /* 0x000fe2000ff3e03f */
[----:B------:R-:W-:-:S03]  /*0f60*/  UMOV UR12, UR11 ;  /* 0x0000000b000c7c82 */ /* 0x000fc60008000000 */
[----:B------:R-:W-:-:S12]  /*0f70*/  UIMAD.WIDE.U32.X UR4, UR15, UR19, UR12, UP1 ;  /* 0x000000130f0472a5 */ /* 0x000fd800088e040c */
.L_x_12:
[----:B------:R-:W-:Y:S01]  /*0f80*/  USHF.R.U64 UR4, UR4, UR16, UR5 ;  /* 0x0000001004047299 */ /* 0x000fe20008001205 */
[----:B------:R-:W-:Y:S01]  /*0f90*/  R2UR UR11, R17 ;  /* 0x00000000110b72ca */ /* 0x000fe200000e0000 */
[----:B------:R-:W-:Y:S02]  /*0fa0*/  USHF.R.U32.HI UR5, URZ, UR16, UR5 ;  /* 0x000000103f057299 */ /* 0x000fe40008011605 */
[----:B------:R-:W-:Y:S01]  /*0fb0*/  UIADD3 UR12, UP1, URZ, -UR4, URZ ;  /* 0x800000043f0c7290 */ /* 0x000fe2000ff3e03f */
[----:B------:R-:W-:Y:S01]  /*0fc0*/  ULDC.64 UR18, c[0x0][0x620] ;  /* 0x0001880000127ab9 */ /* 0x000fe20000000a00 */
[----:B------:R-:W-:Y:S02]  /*0fd0*/  UISETP.NE.AND UP2, UPT, UR45, URZ, UPT ;  /* 0x0000003f2d00728c */ /* 0x000fe4000bf45270 */
[----:B------:R-:W-:Y:S01]  /*0fe0*/  UIADD3.X UR5, URZ, ~UR5, URZ, UP1, !UPT ;  /* 0x800000053f057290 */ /* 0x000fe20008ffe43f */
[----:B------:R-:W-:Y:S01]  /*0ff0*/  UMOV UR10, UR20 ;  /* 0x00000014000a7c82 */ /* 0x000fe20008000000 */
[----:B------:R-:W-:-:S02]  /*1000*/  ULDC UR13, c[0x0][0x618] ;  /* 0x00018600000d7ab9 */ /* 0x000fc40000000800 */
[----:B------:R-:W-:Y:S02]  /*1010*/  UIMAD UR5, UR5, UR18, URZ ;  /* 0x00000012050572a4 */ /* 0x000fe4000f8e023f */
[----:B------:R-:W-:Y:S02]  /*1020*/  UIMAD.WIDE.U32 UR10, UR12, UR18, UR10 ;  /* 0x000000120c0a72a5 */ /* 0x000fe4000f8e000a */
[----:B------:R-:W-:Y:S02]  /*1030*/  UIMAD UR12, UR12, UR19, UR5 ;  /* 0x000000130c0c72a4 */ /* 0x000fe4000f8e0205 */
[----:B------:R-:W-:Y:S02]  /*1040*/  @UP2 UIMAD UR7, UR17, UR9, UR8 ;  /* 0x00000009110722a4 */ /* 0x000fe4000f8e0208 */
[----:B------:R-:W-:Y:S01]  /*1050*/  UIADD3 UR11, UR11, UR12, URZ ;  /* 0x0000000c0b0b7290 */ /* 0x000fe2000fffe03f */
[----:B------:R-:W-:Y:S01]  /*1060*/  ULDC.64 UR8, c[0x0][0x640] ;  /* 0x0001900000087ab9 */ /* 0x000fe20000000a00 */
[----:B------:R-:W-:-:S02]  /*1070*/  ULDC UR15, c[0x0][0x608] ;  /* 0x00018200000f7ab9 */ /* 0x000fc40000000800 */
[----:B------:R-:W-:Y:S01]  /*1080*/  USHF.R.U64 UR20, UR10, UR13, UR11 ;  /* 0x0000000d0a147299 */ /* 0x000fe2000800120b */
[----:B------:R-:W-:Y:S01]  /*1090*/  ISETP.NE.U32.AND P0, PT, RZ, UR8, PT ;  /* 0x00000008ff007c0c */ /* 0x000fe2000bf05070 */
[----:B------:R-:W-:Y:S01]  /*10a0*/  USHF.R.U32.HI UR11, URZ, UR13, UR11 ;  /* 0x0000000d3f0b7299 */ /* 0x000fe2000801160b */
[----:B------:R-:W-:Y:S02]  /*10b0*/  ULDC UR21, c[0x0][0x658] ;  /* 0x0001960000157ab9 */ /* 0x000fe40000000800 */
[----:B------:R-:W-:Y:S01]  /*10c0*/  ISETP.NE.AND.EX P0, PT, RZ, UR9, PT, P0 ;  /* 0x00000009ff007c0c */ /* 0x000fe2000bf05300 */
[----:B------:R-:W-:Y:S02]  /*10d0*/  USHF.R.U64 UR25, UR20, UR15, UR11 ;  /* 0x0000000f14197299 */ /* 0x000fe4000800120b */
[----:B------:R-:W-:Y:S01]  /*10e0*/  USHF.R.U32.HI UR11, URZ, UR15, UR11 ;  /* 0x0000000f3f0b7299 */ /* 0x000fe2000801160b */
[----:B------:R-:W-:Y:S01]  /*10f0*/  UMOV UR10, 0xffffffff ;  /* 0xffffffff000a7882 */ /* 0x000fe20000000000 */
[----:B------:R-:W-:Y:S01]  /*1100*/  ULDC UR5, c[0x0][0x600] ;  /* 0x0001800000057ab9 */ /* 0x000fe20000000800 */
[----:B------:R-:W-:-:S02]  /*1110*/  USHF.L.U32 UR10, UR10, UR21, URZ ;  /* 0x000000150a0a7299 */ /* 0x000fc4000800063f */
[----:B------:R-:W-:Y:S02]  /*1120*/  USHF.R.U64 UR26, UR25, UR21, UR11 ;  /* 0x00000015191a7299 */ /* 0x000fe4000800120b */
[----:B------:R-:W-:Y:S02]  /*1130*/  ULOP3.LUT UR15, URZ, UR10, URZ, 0x33, !UPT ;  /* 0x0000000a3f0f7292 */ /* 0x000fe4000f8e333f */
[----:B------:R-:W-:Y:S02]  /*1140*/  UIADD3 UR19, UR5, -0x1, URZ ;  /* 0xffffffff05137890 */ /* 0x000fe4000fffe03f */
[----:B------:R-:W-:Y:S01]  /*1150*/  USHF.R.U32.HI UR11, URZ, UR21, UR11 ;  /* 0x000000153f0b7299 */ /* 0x000fe2000801160b */
[----:B------:R-:W-:Y:S01]  /*1160*/  ULDC UR22, c[0x0][0x648] ;  /* 0x0001920000167ab9 */ /* 0x000fe20000000800 */
[----:B------:R-:W-:Y:S01]  /*1170*/  ULDC UR23, c[0x0][0x638] ;  /* 0x00018e0000177ab9 */ /* 0x000fe20000000800 */
[----:B------:R-:W-:Y:S01]  /*1180*/  UMOV UR24, 0x1 ;  /* 0x0000000100187882 */ /* 0x000fe20000000000 */
[----:B------:R-:W-:Y:S01]  /*1190*/  UMOV UR10, UR26 ;  /* 0x0000001a000a7c82 */ /* 0x000fe20008000000 */
[----:B------:R-:W-:Y:S07]  /*11a0*/  @!P0 BRA `(.L_x_13) ;  /* 0x0000000000308947 */ /* 0x000fee0003800000 */
[----:B------:R-:W-:Y:S02]  /*11b0*/  ULDC UR16, c[0x0][0x64c] ;  /* 0x0001930000107ab9 */ /* 0x000fe40000000800 */
        /* <DEDUP_REMOVED lines=8> */
[----:B------:R-:W-:-:S07]  /*1240*/  UIMAD.WIDE.U32.X UR8, UR18, UR9, UR16, UP1 ;  /* 0x00000009120872a5 */ /* 0x000fce00088e0410 */
[----:B------:R-:W-:Y:S01]  /*1250*/  UMOV UR10, UR8 ;  /* 0x00000008000a7c82 */ /* 0x000fe20008000000 */
[----:B------:R-:W-:-:S05]  /*1260*/  UMOV UR11, UR9 ;  /* 0x00000009000b7c82 */ /* 0x000fca0008000000 */
.L_x_13:
[----:B------:R-:W-:Y:S01]  /*1270*/  USHF.R.U64 UR9, UR10, UR22, UR11 ;  /* 0x000000160a097299 */ /* 0x000fe2000800120b */
[----:B------:R-:W-:Y:S01]  /*1280*/  IMAD.MOV.U32 R0, RZ, RZ, 0x1 ;  /* 0x00000001ff007424 */ /* 0x000fe200078e00ff */
[----:B------:R-:W-:Y:S01]  /*1290*/  USHF.L.U32 UR8, UR24, UR21, URZ ;  /* 0x0000001518087299 */ /* 0x000fe2000800063f */
[----:B------:R-:W-:Y:S01]  /*12a0*/  IMAD.U32 R19, RZ, RZ, UR4 ;  /* 0x00000004ff137e24 */ /* 0x000fe2000f8e00ff */
[----:B------:R-:W-:Y:S02]  /*12b0*/  ULOP3.LUT UR15, UR25, UR15, URZ, 0xc0, !UPT ;  /* 0x0000000f190f7292 */ /* 0x000fe4000f8ec03f */
[----:B------:R-:W-:Y:S02]  /*12c0*/  UIADD3 UR10, -UR9, URZ, URZ ;  /* 0x0000003f090a7290 */ /* 0x000fe4000fffe13f */
[----:B------:R-:W-:Y:S02]  /*12d0*/  UIMAD UR15, UR8, UR9, UR15 ;  /* 0x00000009080f72a4 */ /* 0x000fe4000f8e020f */
[----:B------:R-:W-:-:S02]  /*12e0*/  ULOP3.LUT UR19, UR20, UR19, URZ, 0xc0, !UPT ;  /* 0x0000001314137292 */ /* 0x000fc4000f8ec03f */
[----:B------:R-:W-:Y:S01]  /*12f0*/  UIMAD UR8, UR10, UR23, UR26 ;  /* 0x000000170a0872a4 */ /* 0x000fe2000f8e021a */
[----:B------:R-:W-:Y:S01]  /*1300*/  ULDC UR9, c[0x0][0x610] ;  /* 0x0001840000097ab9 */ /* 0x000fe20000000800 */
[----:B------:R-:W-:Y:S02]  /*1310*/  UISETP.NE.AND UP1, UPT, UR45, URZ, UPT ;  /* 0x0000003f2d00728c */ /* 0x000fe4000bf25270 */
[----:B------:R-:W-:Y:S02]  /*1320*/  UIMAD UR7, UR15, UR9, UR7 ;  /* 0x000000090f0772a4 */ /* 0x000fe4000f8e0207 */
[----:B------:R-:W-:-:S04]  /*1330*/  UIMAD UR8, UR8, UR5, UR19 ;  /* 0x00000005080872a4 */ /* 0x000fc8000f8e0213 */
[----:B------:R-:W-:Y:S02]  /*1340*/  USEL UR5, UR8, UR7, !UP1 ;  /* 0x0000000708057287 */ /* 0x000fe4000c800000 */
[----:B------:R-:W-:-:S04]  /*1350*/  USEL UR7, UR7, UR8, !UP1 ;  /* 0x0000000807077287 */ /* 0x000fc8000c800000 */
[----:B------:R-:W-:Y:S02]  /*1360*/  IMAD.U32 R2, RZ, RZ, UR5 ;  /* 0x00000005ff027e24 */ /* 0x000fe4000f8e00ff */
[----:B------:R-:W-:-:S07]  /*1370*/  IMAD.U32 R18, RZ, RZ, UR7 ;  /* 0x00000007ff127e24 */ /* 0x000fce000f8e00ff */
.L_x_11:
[----:B------:R-:W-:Y:S05]  /*1380*/  @!P1 BRA `(.L_x_14) ;  /* 0x00000000000c9947 */ /* 0x000fea0003800000 */
[----:B------:R-:W-:Y:S01]  /*1390*/  UCGABAR_WAIT ;  /* 0x0000000000007dc7 */ /* 0x000fe20008000000 */
[----:B------:R-:W-:Y:S01]  /*13a0*/  CCTL.IVALL ;  /* 0x00000000ff00798f */ /* 0x000fe20002000000 */
[----:B------:R-:W-:Y:S05]  /*13b0*/  BRA `(.L_x_15) ;  /* 0x0000000000047947 */ /* 0x000fea0003800000 */
.L_x_14:
[----:B------:R-:W-:Y:S06]  /*13c0*/  BAR.SYNC.DEFER_BLOCKING 0x0 ;  /* 0x0000000000007b1d */ /* 0x000fec0000010000 */
.L_x_15:
[----:B------:R-:W-:Y:S02]  /*13d0*/  ULDC UR4, c[0x0][0x28c] ;  /* 0x0000a30000047ab9 */ /* 0x000fe40000000800 */
[----:B------:R-:W-:-:S04]  /*13e0*/  UIADD3 UR4, UR4, 0x7f, URZ ;  /* 0x0000007f04047890 */ /* 0x000fc8000fffe03f */
[----:B------:R-:W-:-:S04]  /*13f0*/  USHF.R.S32.HI UR5, URZ, 0x1f, UR4 ;  /* 0x0000001f3f057899 */ /* 0x000fc80008011404 */
[----:B------:R-:W-:-:S04]  /*1400*/  ULEA.HI UR5, UR5, UR4, URZ, 0x7 ;  /* 0x0000000405057291 */ /* 0x000fc8000f8f383f */
[----:B------:R-:W-:Y:S01]  /*1410*/  USHF.R.S32.HI UR38, URZ, 0x7, UR5 ;  /* 0x000000073f267899 */ /* 0x000fe20008011405 */
[----:B------:R-:W-:Y:S11]  /*1420*/  @!P2 BRA `(.L_x_16) ;  /* 0x00000054004ca947 */ /* 0x000ff60003800000 */
[----:B------:R-:W-:-:S06]  /*1430*/  UISETP.GT.U32.AND UP1, UPT, UR14, 0x1, UPT ;  /* 0x000000010e00788c */ /* 0x000fcc000bf24070 */
[----:B------:R-:W-:-:S13]  /*1440*/  PLOP3.LUT P0, PT, PT, PT, UP1, 0x80, 0x0 ;  /* 0x000000000000781c */ /* 0x000fda0003f0f018 */
[----:B------:R-:W-:Y:S05]  /*1450*/  @P0 EXIT ;  /* 0x000000000000094d */ /* 0x000fea0003800000 */
.L_x_17:
[----:B------:R-:W-:-:S08]  /*1460*/  NOP ;  /* 0x0000000000007918 */ /* 0x000fd00000000000 */
[----:B------:R-:W0:Y:S02]  /*1470*/  USETMAXREG.TRY_ALLOC.CTAPOOL UP1, 0xe8 ;  /* 0x000000e8000079c8 */ /* 0x000e240008020600 */
[----:B0-----:R-:W-:-:S13]  /*1480*/  PLOP3.LUT P0, PT, PT, PT, UP1, 0x80, 0x0 ;  /* 0x000000000000781c */ /* 0x001fda0003f0f018 */
[----:B------:R-:W-:Y:S05]  /*1490*/  @!P0 BRA `(.L_x_17) ;  /* 0xfffffffc00f08947 */ /* 0x000fea000383ffff */
[----:B------:R-:W-:-:S13]  /*14a0*/  LOP3.LUT P0, RZ, R0, 0xff, RZ, 0xc0, !PT ;  /* 0x000000ff00ff7812 */ /* 0x000fda000780c0ff */
[----:B------:R-:W-:Y:S05]  /*14b0*/  @!P0 EXIT ;  /* 0x000000000000894d */ /* 0x000fea0003800000 */
[----:B------:R-:W0:Y:S01]  /*14c0*/  S2UR UR5, SR_CgaCtaId ;  /* 0x00000000000579c3 */ /* 0x000e220000008800 */
[CC--:B------:R-:W-:Y:S01]  /*14d0*/  LEA.HI R0, R9.reuse, R4.reuse, RZ, 0x2 ;  /* 0x0000000409007211 */ /* 0x0c0fe200078f10ff */
[----:B------:R-:W-:Y:S01]  /*14e0*/  UMOV UR40, 0x400 ;  /* 0x0000040000287882 */ /* 0x000fe20000000000 */
[----:B------:R-:W-:Y:S01]  /*14f0*/  LEA.HI R9, R9, R4, RZ, 0x5 ;  /* 0x0000000409097211 */ /* 0x000fe200078f28ff */
[----:B------:R-:W-:Y:S01]  /*1500*/  USHF.R.U32.HI UR4, URZ, 0x1, UR38 ;  /* 0x000000013f047899 */ /* 0x000fe20008011626 */
[--C-:B------:R-:W-:Y:S01]  /*1510*/  SHF.R.S32.HI R90, RZ, 0x2, R0.reuse ;  /* 0x00000002ff5a7819 */ /* 0x100fe20000011400 */
[----:B------:R-:W-:Y:S01]  /*1520*/  ULOP3.LUT UR44, UR38, 0x1, URZ, 0xc0, !UPT ;  /* 0x00000001262c7892 */ /* 0x000fe2000f8ec03f */
[----:B------:R-:W-:Y:S01]  /*1530*/  SHF.R.S32.HI R3, RZ, 0x1f, R0 ;  /* 0x0000001fff037819 */ /* 0x000fe20000011400 */
[----:B------:R-:W1:Y:S01]  /*1540*/  LDC.64 R6, c[0x0][0x5c8] ;  /* 0x00017200ff067b82 */ /* 0x000e620000000a00 */
[----:B------:R-:W-:Y:S01]  /*1550*/  SHF.R.S32.HI R9, RZ, 0x5, R9 ;  /* 0x00000005ff097819 */ /* 0x000fe20000011409 */
[----:B------:R-:W-:Y:S01]  /*1560*/  ULDC.64 UR10, c[0x0][0x288] ;  /* 0x0000a200000a7ab9 */ /* 0x000fe20000000a00 */
[----:B------:R-:W-:Y:S01]  /*1570*/  LEA.HI R3, R3, R90, RZ, 0x3 ;  /* 0x0000005a03037211 */ /* 0x000fe200078f18ff */
[----:B------:R-:W-:Y:S01]  /*1580*/  UISETP.LT.AND UP1, UPT, UR38, 0x1, UPT ;  /* 0x000000012600788c */ /* 0x000fe2000bf21270 */
[----:B------:R-:W-:Y:S01]  /*1590*/  IMAD.U32 R96, RZ, RZ, UR10 ;  /* 0x0000000aff607e24 */ /* 0x000fe2000f8e00ff */
[----:B------:R-:W-:Y:S01]  /*15a0*/  ULOP3.LUT UR4, UR4, 0x1, URZ, 0xc0, !UPT ;  /* 0x0000000104047892 */ /* 0x000fe2000f8ec03f */
[----:B------:R-:W-:Y:S01]  /*15b0*/  LOP3.LUT R3, R3, 0xfffffff8, RZ, 0xc0, !PT ;  /* 0xfffffff803037812 */ /* 0x000fe200078ec0ff */
[----:B------:R-:W-:Y:S01]  /*15c0*/  ULDC UR43, c[0x0][0x658] ;  /* 0x00019600002b7ab9 */ /* 0x000fe20000000800 */
[----:B------:R-:W-:Y:S01]  /*15d0*/  UMOV UR6, 0xffffffff ;  /* 0xffffffff00067882 */ /* 0x000fe20000000000 */
[----:B------:R-:W-:Y:S01]  /*15e0*/  ULDC UR8, c[0x0][0x284] ;  /* 0x0000a10000087ab9 */ /* 0x000fe20000000800 */
[----:B------:R-:W-:Y:S01]  /*15f0*/  USEL UR44, UR44, URZ, !UP0 ;  /* 0x0000003f2c2c7287 */ /* 0x000fe2000c000000 */
[----:B------:R-:W-:Y:S01]  /*1600*/  IMAD.IADD R90, R90, 0x1, -R3 ;  /* 0x000000015a5a7824 */ /* 0x000fe200078e0a03 */
[----:B------:R-:W-:Y:S01]  /*1610*/  LOP3.LUT R3, R0, 0xfffffffc, RZ, 0xc0, !PT ;  /* 0xfffffffc00037812 */ /* 0x000fe200078ec0ff */
[----:B------:R-:W-:Y:S01]  /*1620*/  VIADD R0, R5, 0xffffffff ;  /* 0xffffffff05007836 */ /* 0x000fe20000000000 */
[----:B------:R-:W-:Y:S01]  /*1630*/  USEL UR46, UR38, 0x1, UP1 ;  /* 0x00000001262e7887 */ /* 0x000fe20008800000 */
[--C-:B------:R-:W-:Y:S01]  /*1640*/  IMAD R99, R9, -0x10, -R90.reuse ;  /* 0xfffffff009637824 */ /* 0x100fe200078e0a5a */
[----:B0-----:R-:W-:Y:S01]  /*1650*/  ULEA UR40, UR5, UR40, 0x18 ;  /* 0x0000002805287291 */ /* 0x001fe2000f8ec03f */
[----:B------:R-:W-:Y:S01]  /*1660*/  IMAD.IADD R3, R4, 0x1, -R3 ;  /* 0x0000000104037824 */ /* 0x000fe200078e0a03 */
[C---:B------:R-:W-:Y:S01]  /*1670*/  ISETP.NE.AND P0, PT, R0.reuse, RZ, PT ;  /* 0x000000ff0000720c */ /* 0x040fe20003f05270 */
[----:B------:R-:W-:Y:S01]  /*1680*/  IMAD.SHL.U32 R0, R0, 0x8, RZ ;  /* 0x0000000800007824 */ /* 0x000fe200078e00ff */
[----:B------:R-:W-:Y:S01]  /*1690*/  UIADD3 UR50, UR40, 0x30, URZ ;  /* 0x0000003028327890 */ /* 0x000fe2000fffe03f */
[--C-:B------:R-:W-:Y:S01]  /*16a0*/  SHF.R.S32.HI R91, RZ, 0x1f, R90.reuse ;  /* 0x0000001fff5b7819 */ /* 0x100fe2000001145a */
[----:B------:R-:W-:Y:S01]  /*16b0*/  IMAD.SHL.U32 R92, R3, 0x2, RZ ;  /* 0x00000002035c7824 */ /* 0x000fe200078e00ff */
[----:B------:R-:W-:Y:S01]  /*16c0*/  USHF.L.U32 UR6, UR6, UR43, URZ ;  /* 0x0000002b06067299 */ /* 0x000fe2000800063f */
[----:B------:R-:W-:Y:S01]  /*16d0*/  LOP3.LUT R0, R0, 0x8, RZ, 0xc0, !PT ;  /* 0x0000000800007812 */ /* 0x000fe200078ec0ff */
[----:B------:R-:W-:Y:S01]  /*16e0*/  UISETP.EQ.U32.AND UP0, UPT, UR4, 0x1, !UP0 ;  /* 0x000000010400788c */ /* 0x000fe2000c702070 */
[----:B------:R-:W-:Y:S01]  /*16f0*/  IMAD.WIDE R90, R9, 0x10, R90 ;  /* 0x00000010095a7825 */ /* 0x000fe200078e025a */
[C---:B-1----:R-:W-:Y:S01]  /*1700*/  SHF.L.U64.HI R94, R6.reuse, 0x3, R7 ;  /* 0x00000003065e7819 */ /* 0x042fe20000010207 */
[----:B------:R-:W-:Y:S01]  /*1710*/  ULDC UR42, c[0x0][0x600] ;  /* 0x00018000002a7ab9 */ /* 0x000fe20000000800 */
[----:B------:R-:W-:Y:S01]  /*1720*/  SEL R100, RZ, 0x1, P0 ;  /* 0x00000001ff647807 */ /* 0x000fe20000000000 */
[----:B------:R-:W-:Y:S01]  /*1730*/  IMAD.SHL.U32 R95, R6, 0x8, RZ ;  /* 0x00000008065f7824 */ /* 0x000fe200078e00ff */
[----:B------:R-:W-:Y:S01]  /*1740*/  LEA R97, R5, UR50, 0x3 ;  /* 0x0000003205617c11 */ /* 0x000fe2000f8e18ff */
[----:B------:R-:W-:Y:S01]  /*1750*/  IMAD R96, R3, -0x2, R96 ;  /* 0xfffffffe03607824 */ /* 0x000fe200078e0260 */
[C---:B------:R-:W-:Y:S01]  /*1760*/  LOP3.LUT R101, R0.reuse, 0x8, RZ, 0x3c, !PT ;  /* 0x0000000800657812 */ /* 0x040fe200078e3cff */
[----:B------:R-:W-:Y:S01]  /*1770*/  VIADD R99, R99, UR8 ;  /* 0x0000000863637c36 */ /* 0x000fe20008000000 */
[----:B------:R-:W-:Y:S01]  /*1780*/  LOP3.LUT R98, R0, 0x18, RZ, 0x3c, !PT ;  /* 0x0000001800627812 */ /* 0x000fe200078e3cff */
[----:B------:R-:W-:Y:S01]  /*1790*/  UMOV UR7, 0x1 ;  /* 0x0000000100077882 */ /* 0x000fe20000000000 */
[----:B------:R-:W-:Y:S01]  /*17a0*/  SHF.R.S32.HI R93, RZ, 0x1f, R92 ;  /* 0x0000001fff5d7819 */ /* 0x000fe2000001145c */
[----:B------:R-:W-:-:S02]  /*17b0*/  ULOP3.LUT UR49, UR39, 0x1, URZ, 0xfc, !UPT ;  /* 0x0000000127317892 */ /* 0x000fc4000f8efc3f */
[----:B------:R-:W-:Y:S02]  /*17c0*/  USHF.L.U64.HI UR36, UR54, 0x1, UR37 ;  /* 0x0000000136247899 */ /* 0x000fe40008010225 */
[----:B------:R-:W-:Y:S02]  /*17d0*/  UIADD3 UR41, UR11, 0xfe, URZ ;  /* 0x000000fe0b297890 */ /* 0x000fe4000fffe03f */
[----:B------:R-:W-:Y:S02]  /*17e0*/  UIADD3 UR42, UR42, -0x1, URZ ;  /* 0xffffffff2a2a7890 */ /* 0x000fe4000fffe03f */
[----:B------:R-:W-:Y:S02]  /*17f0*/  USHF.L.U32 UR43, UR7, UR43, URZ ;  /* 0x0000002b072b7299 */ /* 0x000fe4000800063f */
[----:B------:R-:W-:Y:S02]  /*1800*/  UIADD3 UR46, -UR46, UR38, URZ ;  /* 0x000000262e2e7290 */ /* 0x000fe4000fffe13f */
[----:B------:R-:W-:-:S02]  /*1810*/  ULOP3.LUT UR47, URZ, UR6, URZ, 0x33, !UPT ;  /* 0x000000063f2f7292 */ /* 0x000fc4000f8e333f */
[----:B------:R-:W-:-:S12]  /*1820*/  USEL UR48, URZ, 0x1, !UP0 ;  /* 0x000000013f307887 */ /* 0x000fd8000c000000 */
.L_x_165:
[----:B------:R-:W-:-:S04]  /*1830*/  SHF.L.U32 R0, R100, 0x1f, RZ ;  /* 0x0000001f64007819 */ /* 0x000fc800000006ff */
[----:B------:R-:W0:Y:S02]  /*1840*/  SYNCS.PHASECHK.TRANS64.TRYWAIT P0, [R97+URZ+-0x8], R0 ;  /* 0xfffff800610075a7 */ /* 0x000e24000800017f */
[----:B01234-:R-:W-:Y:S05]  /*1850*/  @!P0 BRA `(.L_x_18) ;  /* 0x0000006000908947 */ /* 0x01ffea0003800000 */
.L_x_185:
[----:B------:R-:W-:Y:S02]  /*1860*/  ULDC UR4, c[0x0][0x28c] ;  /* 0x0000a30000047ab9 */ /* 0x000fe40000000800 */
[----:B------:R-:W-:-:S13]  /*1870*/  ISETP.LT.AND P0, PT, RZ, UR4, PT ;  /* 0x00000004ff007c0c */ /* 0x000fda000bf01270 */
[----:B------:R-:W-:Y:S05]  /*1880*/  @P0 BRA `(.L_x_19) ;  /* 0x0000000000400947 */ /* 0x000fea0003800000 */
[----:B0-----:R-:W-:Y:S01]  /*1890*/  MOV R0, 0x0 ;  /* 0x0000000000007802 */ /* 0x001fe20000000f00 */
[----:B------:R-:W-:Y:S01]  /*18a0*/  ULDC.64 UR4, c[0x4][0x68] ;  /* 0x01001a0000047ab9 */ /* 0x000fe20000000a00 */
[----:B------:R-:W-:Y:S01]  /*18b0*/  ULDC.64 UR6, c[0x4][0x8] ;  /* 0x0100020000067ab9 */ /* 0x000fe20000000a00 */
[----:B------:R-:W-:Y:S01]  /*18c0*/  IMAD.U32 R4, RZ, RZ, UR4 ;  /* 0x00000004ff047e24 */ /* 0x000fe2000f8e00ff */
[----:B------:R0:W1:Y:S01]  /*18d0*/  LDC.64 R14, c[0x4][R0] ;  /* 0x01000000000e7b82 */ /* 0x0000620000000a00 */
[----:B------:R-:W-:Y:S01]  /*18e0*/  IMAD.U32 R5, RZ, RZ, UR5 ;  /* 0x00000005ff057e24 */ /* 0x000fe2000f8e00ff */
[----:B------:R-:W-:Y:S01]  /*18f0*/  ULDC.64 UR4, c[0x4][0x70] ;  /* 0x01001c0000047ab9 */ /* 0x000fe20000000a00 */
[----:B------:R-:W-:Y:S02]  /*1900*/  IMAD.U32 R10, RZ, RZ, UR6 ;  /* 0x00000006ff0a7e24 */ /* 0x000fe4000f8e00ff */
[----:B------:R-:W-:Y:S02]  /*1910*/  IMAD.U32 R6, RZ, RZ, UR4 ;  /* 0x00000004ff067e24 */ /* 0x000fe4000f8e00ff */
[----:B------:R-:W-:-:S02]  /*1920*/  IMAD.U32 R7, RZ, RZ, UR5 ;  /* 0x00000005ff077e24 */ /* 0x000fc4000f8e00ff */
[----:B------:R-:W-:Y:S02]  /*1930*/  IMAD.U32 R11, RZ, RZ, UR7 ;  /* 0x00000007ff0b7e24 */ /* 0x000fe4000f8e00ff */
[----:B------:R-:W-:Y:S02]  /*1940*/  IMAD.MOV.U32 R8, RZ, RZ, 0x1e1 ;  /* 0x000001e1ff087424 */ /* 0x000fe400078e00ff */
[----:B------:R-:W-:Y:S02]  /*1950*/  IMAD.MOV.U32 R12, RZ, RZ, 0x1 ;  /* 0x00000001ff0c7424 */ /* 0x000fe400078e00ff */
[----:B0-----:R-:W-:-:S07]  /*1960*/  IMAD.MOV.U32 R13, RZ, RZ, RZ ;  /* 0x000000ffff0d7224 */ /* 0x001fce00078e00ff */
[----:B------:R-:W-:-:S07]  /*1970*/  LEPC R20, `(.L_x_19) ;  /* 0x000000001014794e */ /* 0x000fce0000000000 */
[----:B-1---5:R-:W-:Y:S05]  /*1980*/  CALL.ABS.NOINC R14 ;  /* 0x000000000e007343 */ /* 0x022fea0003c00000 */
.L_x_19:
[----:B0-----:R-:W-:-:S05]  /*1990*/  IMAD.U32 R0, RZ, RZ, UR49 ;  /* 0x00000031ff007e24 */ /* 0x001fca000f8e00ff */
[----:B------:R-:W-:-:S13]  /*19a0*/  ISETP.NE.AND P0, PT, R0, 0x3, PT ;  /* 0x000000030000780c */ /* 0x000fda0003f05270 */
[----:B------:R-:W-:Y:S05]  /*19b0*/  @!P0 BRA `(.L_x_20) ;  /* 0x0000000000048947 */ /* 0x000fea0003800000 */
[----:B------:R-:W-:Y:S01]  /*19c0*/  BPT.TRAP 0x1 ;  /* 0x000000040000795c */ /* 0x000fe20000300000 */
.L_x_20:
[----:B------:R-:W-:Y:S02]  /*19d0*/  IMAD.U32 R3, RZ, RZ, UR44 ;  /* 0x0000002cff037e24 */ /* 0x000fe4000f8e00ff */
[----:B------:R-:W-:-:S03]  /*19e0*/  IMAD.U32 R0, RZ, RZ, UR48 ;  /* 0x00000030ff007e24 */ /* 0x000fc6000f8e00ff */
[----:B------:R-:W-:Y:S02]  /*19f0*/  LEA R3, R3, UR40, 0x3 ;  /* 0x0000002803037c11 */ /* 0x000fe4000f8e18ff */
[----:B------:R-:W-:-:S04]  /*1a00*/  SHF.L.U32 R0, R0, 0x1f, RZ ;  /* 0x0000001f00007819 */ /* 0x000fc800000006ff */
[----:B------:R0:W1:Y:S01]  /*1a10*/  SYNCS.PHASECHK.TRANS64.TRYWAIT P1, [R3+URZ], R0 ;  /* 0x00000000030075a7 */ /* 0x000062000802017f */
[----:B------:R-:W-:Y:S05]  /*1a20*/  @!P0 BRA `(.L_x_21) ;  /* 0x0000000000048947 */ /* 0x000fea0003800000 */
[----:B------:R-:W-:Y:S01]  /*1a30*/  BPT.TRAP 0x1 ;  /* 0x000000040000795c */ /* 0x000fe20000300000 */
.L_x_21:
[----:B------:R-:W-:-:S05]  /*1a40*/  IMAD.U32 R4, RZ, RZ, UR46 ;  /* 0x0000002eff047e24 */ /* 0x000fca000f8e00ff */
[----:B------:R-:W-:Y:S01]  /*1a50*/  ISETP.GE.AND P2, PT, R4, 0x1, PT ;  /* 0x000000010400780c */ /* 0x000fe20003f46270 */
[----:B-1----:R-:W-:-:S12]  /*1a60*/  @P1 BRA `(.L_x_22) ;  /* 0x0000000000081947 */ /* 0x002fd80003800000 */
[----:B------:R-:W1:Y:S02]  /*1a70*/  SYNCS.PHASECHK.TRANS64.TRYWAIT P1, [R3+URZ], R0 ;  /* 0x00000000030075a7 */ /* 0x000e64000802017f */
[----:B-1----:R-:W-:Y:S05]  /*1a80*/  @!P1 BRA `(.L_x_23) ;  /* 0x0000006000189947 */ /* 0x002fea0003800000 */
.L_x_22:
[----:B------:R-:W-:Y:S05]  /*1a90*/  WARPSYNC.ALL ;  /* 0x0000000000007948 */ /* 0x000fea0003800000 */
[----:B------:R-:W-:Y:S01]  /*1aa0*/  UIADD3 UR4, UR40, 0x100, URZ ;  /* 0x0000010028047890 */ /* 0x000fe2000fffe03f */
[----:B------:R-:W-:Y:S01]  /*1ab0*/  WARPGROUP.ARRIVE ;  /* 0x00000000000079c5 */ /* 0x000fe20000000000 */
[----:B------:R-:W-:Y:S02]  /*1ac0*/  UIADD3 UR5, UR40, 0x10100, URZ ;  /* 0x0001010028057890 */ /* 0x000fe4000fffe03f */
[----:B------:R-:W-:Y:S02]  /*1ad0*/  USHF.R.U32.HI UR4, URZ, 0x4, UR4 ;  /* 0x000000043f047899 */ /* 0x000fe40008011604 */
[----:B------:R-:W-:-:S02]  /*1ae0*/  USHF.R.U32.HI UR5, URZ, 0x4, UR5 ;  /* 0x000000043f057899 */ /* 0x000fc40008011605 */
[----:B------:R-:W-:Y:S02]  /*1af0*/  ULOP3.LUT UR4, UR4, 0x3fff, URZ, 0xc0, !UPT ;  /* 0x00003fff04047892 */ /* 0x000fe4000f8ec03f */
[----:B------:R-:W-:Y:S02]  /*1b00*/  ULOP3.LUT UR5, UR5, 0x3fff, URZ, 0xc0, !UPT ;  /* 0x00003fff05057892 */ /* 0x000fe4000f8ec03f */
[----:B------:R-:W-:Y:S02]  /*1b10*/  ULOP3.LUT UR8, UR4, 0x10000, URZ, 0xfc, !UPT ;  /* 0x0001000004087892 */ /* 0x000fe4000f8efc3f */
[----:B------:R-:W-:Y:S02]  /*1b20*/  ULOP3.LUT UR9, UR5, 0x10000, URZ, 0xfc, !UPT ;  /* 0x0001000005097892 */ /* 0x000fe4000f8efc3f */
[----:B------:R-:W-:Y:S02]  /*1b30*/  ULEA UR11, UR44, UR8, 0xb ;  /* 0x000000082c0b7291 */ /* 0x000fe4000f8e583f */
[----:B------:R-:W-:Y:S01]  /*1b40*/  ULEA UR10, UR44, UR9, 0xc ;  /* 0x000000092c0a7291 */ /* 0x000fe2000f8e603f */
[----:B------:R-:W-:Y:S01]  /*1b50*/  UMOV UR5, 0x40000040 ;  /* 0x4000004000057882 */ /* 0x000fe20000000000 */
[----:B------:R-:W-:-:S03]  /*1b60*/  UMOV UR7, 0x40000040 ;  /* 0x4000004000077882 */ /* 0x000fc60000000000 */
[----:B------:R-:W-:Y:S02]  /*1b70*/  UMOV UR4, UR11 ;  /* 0x0000000b00047c82 */ /* 0x000fe40008000000 */
[----:B------:R-:W-:Y:S02]  /*1b80*/  UMOV UR6, UR10 ;  /* 0x0000000a00067c82 */ /* 0x000fe40008000000 */
[----:B------:R-:W-:Y:S01]  /*1b90*/  HGMMA.64x128x8.F32.TF32 R24, gdesc[UR4], RZ, !UPT, gsb0 ;  /* 0x05e00000041879f0 */ /* 0x000fe2000c0028ff */
[----:B------:R-:W-:Y:S02]  /*1ba0*/  UIADD3 UR4, UR11, 0x2, URZ ;  /* 0x000000020b047890 */ /* 0x000fe4000fffe03f */
[----:B------:R-:W-:Y:S01]  /*1bb0*/  UIADD3 UR6, UR10, 0x2, URZ ;  /* 0x000000020a067890 */ /* 0x000fe2000fffe03f */
[----:B------:R-:W-:Y:S01]  /*1bc0*/  UMOV UR5, 0x40000040 ;  /* 0x4000004000057882 */ /* 0x000fe20000000000 */
[----:B------:R-:W-:Y:S01]  /*1bd0*/  UMOV UR7, 0x40000040 ;  /* 0x4000004000077882 */ /* 0x000fe20000000000 */
[----:B------:R-:W-:-:S02]  /*1be0*/  WARPGROUP.DEPBAR.LE gsb0, 0x0 ;  /* 0x00008000000079c5 */ /* 0x000fc40000010000 */
[----:B------:R-:W-:-:S06]  /*1bf0*/  WARPGROUP.ARRIVE ;  /* 0x00000000000079c5 */ /* 0x000fcc0000000000 */
[----:B------:R-:W-:Y:S01]  /*1c00*/  HGMMA.64x128x8.F32.TF32 R24, gdesc[UR4], R24, gsb0 ;  /* 0x05e00000041879f0 */ /* 0x000fe20008002818 */
[----:B------:R-:W-:Y:S02]  /*1c10*/  UIADD3 UR4, UR11, 0x4, URZ ;  /* 0x000000040b047890 */ /* 0x000fe4000fffe03f */
[----:B------:R-:W-:Y:S01]  /*1c20*/  UIADD3 UR6, UR10, 0x4, URZ ;  /* 0x000000040a067890 */ /* 0x000fe2000fffe03f */
[----:B------:R-:W-:Y:S01]  /*1c30*/  UMOV UR5, 0x40000040 ;  /* 0x4000004000057882 */ /* 0x000fe20000000000 */
[----:B------:R-:W-:Y:S01]  /*1c40*/  UMOV UR7, 0x40000040 ;  /* 0x4000004000077882 */ /* 0x000fe20000000000 */
[----:B------:R-:W-:Y:S02]  /*1c50*/  WARPGROUP.DEPBAR.LE gsb0, 0x0 ;  /* 0x00008000000079c5 */ /* 0x000fe40000010000 */
        /* <DEDUP_REMOVED lines=92> */
[----:B------:R-:W-:Y:S03]  /*2220*/  HGMMA.64x128x8.F32.TF32 R24, gdesc[UR4], R24, gsb0 ;  /* 0x05e00000041879f0 */ /* 0x000fe60008002818 */
[----:B------:R-:W-:Y:S02]  /*2230*/  WARPGROUP.DEPBAR.LE gsb0, 0x0 ;  /* 0x00008000000079c5 */ /* 0x000fe40000010000 */
[----:B------:R-:W-:Y:S05]  /*2240*/  @!P2 BRA `(.L_x_24) ;  /* 0x000000080068a947 */ /* 0x000fea0003800000 */
[----:B------:R-:W-:Y:S01]  /*2250*/  UIADD3 UR10, UR44, 0x1, URZ ;  /* 0x000000012c0a7890 */ /* 0x000fe2000fffe03f */
[----:B01----:R-:W-:Y:S02]  /*2260*/  IMAD.U32 R0, RZ, RZ, UR46 ;  /* 0x0000002eff007e24 */ /* 0x003fe4000f8e00ff */
[----:B------:R-:W-:Y:S01]  /*2270*/  IMAD.U32 R3, RZ, RZ, UR44 ;  /* 0x0000002cff037e24 */ /* 0x000fe2000f8e00ff */
[----:B------:R-:W-:-:S04]  /*2280*/  UISETP.NE.AND UP0, UPT, UR10, 0x2, UPT ;  /* 0x000000020a00788c */ /* 0x000fc8000bf05270 */
[----:B------:R-:W-:Y:S02]  /*2290*/  USEL UR4, URZ, 0x1, UP0 ;  /* 0x000000013f047887 */ /* 0x000fe40008000000 */
[----:B------:R-:W-:Y:S02]  /*22a0*/  USEL UR10, UR10, URZ, UP0 ;  /* 0x0000003f0a0a7287 */ /* 0x000fe40008000000 */
[----:B------:R-:W-:-:S06]  /*22b0*/  ULOP3.LUT UR4, UR48, UR4, URZ, 0x3c, !UPT ;  /* 0x0000000430047292 */ /* 0x000fcc000f8e3c3f */
[----:B------:R-:W-:-:S07]  /*22c0*/  IMAD.U32 R6, RZ, RZ, UR4 ;  /* 0x00000004ff067e24 */ /* 0x000fce000f8e00ff */
.L_x_31:
[----:B------:R-:W-:Y:S05]  /*22d0*/  @!P0 BRA `(.L_x_25) ;  /* 0x0000000000048947 */ /* 0x000fea0003800000 */
[----:B------:R-:W-:Y:S01]  /*22e0*/  BPT.TRAP 0x1 ;  /* 0x000000040000795c */ /* 0x000fe20000300000 */
.L_x_25:
[----:B------:R-:W-:Y:S01]  /*22f0*/  ULEA UR4, UR10, UR40, 0x3 ;  /* 0x000000280a047291 */ /* 0x000fe2000f8e183f */
[----:B------:R-:W-:-:S08]  /*2300*/  SHF.L.U32 R4, R6, 0x1f, RZ ;  /* 0x0000001f06047819 */ /* 0x000fd000000006ff */
[----:B------:R0:W1:Y:S01]  /*2310*/  SYNCS.PHASECHK.TRANS64.TRYWAIT P1, [UR4], R4 ;  /* 0x00000004ff0075a7 */ /* 0x0000620008020144 */
[----:B------:R-:W-:Y:S05]  /*2320*/  @!P0 BRA `(.L_x_26) ;  /* 0x0000000000048947 */ /* 0x000fea0003800000 */
[----:B------:R-:W-:Y:S01]  /*2330*/  BPT.TRAP 0x1 ;  /* 0x000000040000795c */ /* 0x000fe20000300000 */
.L_x_26:
[----:B-1----:R-:W-:Y:S05]  /*2340*/  @P1 BRA `(.L_x_27) ;  /* 0x0000000000081947 */ /* 0x002fea0003800000 */
[----:B------:R-:W1:Y:S02]  /*2350*/  SYNCS.PHASECHK.TRANS64.TRYWAIT P1, [UR4], R4 ;  /* 0x00000004ff0075a7 */ /* 0x000e640008020144 */
[----:B-1----:R-:W-:Y:S05]  /*2360*/  @!P1 BRA `(.L_x_28) ;  /* 0x0000005400f49947 */ /* 0x002fea0003800000 */
.L_x_27:
[----:B------:R-:W-:Y:S01]  /*2370*/  ULEA UR11, UR10, UR9, 0xc ;  /* 0x000000090a0b7291 */ /* 0x000fe2000f8e603f */
[----:B------:R-:W-:Y:S01]  /*2380*/  WARPGROUP.ARRIVE ;  /* 0x00000000000079c5 */ /* 0x000fe20000000000 */
[----:B------:R-:W-:Y:S01]  /*2390*/  ULEA UR12, UR10, UR8, 0xb ;  /* 0x000000080a0c7291 */ /* 0x000fe2000f8e583f */
[----:B------:R-:W-:Y:S01]  /*23a0*/  UMOV UR7, 0x40000040 ;  /* 0x4000004000077882 */ /* 0x000fe20000000000 */
[----:B------:R-:W-:-:S03]  /*23b0*/  UMOV UR5, 0x40000040 ;  /* 0x4000004000057882 */ /* 0x000fc60000000000 */
[----:B------:R-:W-:Y:S02]  /*23c0*/  UMOV UR6, UR11 ;  /* 0x0000000b00067c82 */ /* 0x000fe40008000000 */
[----:B------:R-:W-:Y:S02]  /*23d0*/  UMOV UR4, UR12 ;  /* 0x0000000c00047c82 */ /* 0x000fe40008000000 */
[----:B------:R-:W-:Y:S01]  /*23e0*/  HGMMA.64x128x8.F32.TF32 R24, gdesc[UR4], R24, gsb0 ;  /* 0x05e00000041879f0 */ /* 0x000fe20008002818 */
        /* <DEDUP_REMOVED lines=107> */
[----:B------:R-:W-:Y:S01]  /*2aa0*/  BPT.TRAP 0x1 ;  /* 0x000000040000795c */ /* 0x000fe20000300000 */
.L_x_29:
[----:B------:R-:W-:Y:S01]  /*2ab0*/  ISETP.NE.AND P1, PT, R23, RZ, PT ;  /* 0x000000ff1700720c */ /* 0x000fe20003f25270 */
[----:B------:R-:W-:-:S12]  /*2ac0*/  UISETP.GT.U32.AND UP0, UPT, UR39, 0x1, UPT ;  /* 0x000000012700788c */ /* 0x000fd8000bf04070 */
[----:B01----:R-:W-:-:S05]  /*2ad0*/  @P1 LEA R4, R3, UR40, 0x3 ;  /* 0x0000002803041c11 */ /* 0x003fca000f8e18ff */
[----:B------:R-:W-:-:S05]  /*2ae0*/  @P1 VIADD R5, R4, 0x10 ;  /* 0x0000001004051836 */ /* 0x000fca0000000000 */
[----:B------:R-:W-:-:S04]  /*2af0*/  @P1 PRMT R5, R22, 0x654, R5 ;  /* 0x0000065416051816 */ /* 0x000fc80000000005 */
[----:B------:R0:W-:Y:S01]  /*2b00*/  @P1 SYNCS.ARRIVE.TRANS64.RED.A1T0 RZ, [R5+URZ], RZ ;  /* 0x000000ff05ff19a7 */ /* 0x0001e2000810043f */
[----:B------:R-:W-:-:S13]  /*2b10*/  PLOP3.LUT P1, PT, PT, PT, UP0, 0x80, 0x0 ;  /* 0x000000000000781c */ /* 0x000fda0003f2f008 */
[----:B0-----:R-:W-:Y:S05]  /*2b20*/  @P1 BRA `(.L_x_30) ;  /* 0x0000000000041947 */ /* 0x001fea0003800000 */
[----:B------:R-:W-:Y:S01]  /*2b30*/  BPT.TRAP 0x1 ;  /* 0x000000040000795c */ /* 0x000fe20000300000 */
.L_x_30:
[----:B------:R-:W-:Y:S01]  /*2b40*/  UIADD3 UR10, UR10, 0x1, URZ ;  /* 0x000000010a0a7890 */ /* 0x000fe2000fffe03f */
[C---:B------:R-:W-:Y:S01]  /*2b50*/  ISETP.GT.AND P2, PT, R0.reuse, 0x1, PT ;  /* 0x000000010000780c */ /* 0x040fe20003f44270 */
[----:B------:R-:W-:Y:S02]  /*2b60*/  VIADD R3, R3, 0x1 ;  /* 0x0000000103037836 */ /* 0x000fe40000000000 */
[----:B------:R-:W-:Y:S01]  /*2b70*/  UISETP.NE.AND UP0, UPT, UR10, 0x2, UPT ;  /* 0x000000020a00788c */ /* 0x000fe2000bf05270 */
[----:B------:R-:W-:Y:S02]  /*2b80*/  VIADD R0, R0, 0xffffffff ;  /* 0xffffffff00007836 */ /* 0x000fe40000000000 */
[C---:B------:R-:W-:Y:S01]  /*2b90*/  ISETP.NE.AND P1, PT, R3.reuse, 0x2, PT ;  /* 0x000000020300780c */ /* 0x040fe20003f25270 */
[----:B------:R-:W-:Y:S02]  /*2ba0*/  USEL UR4, URZ, 0x1, UP0 ;  /* 0x000000013f047887 */ /* 0x000fe40008000000 */
[----:B------:R-:W-:Y:S01]  /*2bb0*/  USEL UR10, UR10, URZ, UP0 ;  /* 0x0000003f0a0a7287 */ /* 0x000fe20008000000 */
[----:B------:R-:W-:-:S03]  /*2bc0*/  SEL R3, R3, RZ, P1 ;  /* 0x000000ff03037207 */ /* 0x000fc60000800000 */
[----:B------:R-:W-:Y:S01]  /*2bd0*/  LOP3.LUT R6, R6, UR4, RZ, 0x3c, !PT ;  /* 0x0000000406067c12 */ /* 0x000fe2000f8e3cff */
[----:B------:R-:W-:Y:S07]  /*2be0*/  @P2 BRA `(.L_x_31) ;  /* 0xfffffff400b82947 */ /* 0x000fee000383ffff */
.L_x_24:
[----:B01----:R-:W0:Y:S01]  /*2bf0*/  LDC R0, c[0x0][0x28c] ;  /* 0x0000a300ff007b82 */ /* 0x003e220000000800 */
[----:B------:R1:W-:Y:S01]  /*2c00*/  SYNCS.ARRIVE.TRANS64.A1T0 RZ, [R101+UR50], RZ ;  /* 0x000000ff65ff79a7 */ /* 0x0003e20008100032 */
[----:B0-----:R-:W-:-:S13]  /*2c10*/  ISETP.GE.AND P1, PT, R0, 0x1, PT ;  /* 0x000000010000780c */ /* 0x001fda0003f26270 */
[----:B-1----:R-:W-:Y:S05]  /*2c20*/  @!P1 BRA `(.L_x_32) ;  /* 0x0000000000409947 */ /* 0x002fea0003800000 */
[----:B------:R-:W-:Y:S05]  /*2c30*/  @!P0 BRA `(.L_x_33) ;  /* 0x0000000000048947 */ /* 0x000fea0003800000 */
[----:B------:R-:W-:Y:S01]  /*2c40*/  BPT.TRAP 0x1 ;  /* 0x000000040000795c */ /* 0x000fe20000300000 */
.L_x_33:
[----:B------:R-:W-:Y:S01]  /*2c50*/  ISETP.NE.AND P0, PT, R23, RZ, PT ;  /* 0x000000ff1700720c */ /* 0x000fe20003f05270 */
[----:B------:R-:W-:-:S12]  /*2c60*/  IMAD.U32 R3, RZ, RZ, UR40 ;  /* 0x00000028ff037e24 */ /* 0x000fd8000f8e00ff */
[----:B------:R-:W-:-:S05]  /*2c70*/  VOTEU.ANY UP0, P0 ;  /* 0x00000000003f7886 */ /* 0x000fca0000000100 */
[----:B------:R-:W-:Y:S02]  /*2c80*/  @UP0 UIADD3 UR4, UR46, UR44, URZ ;  /* 0x0000002c2e040290 */ /* 0x000fe4000fffe03f */
[----:B------:R-:W-:-:S04]  /*2c90*/  UISETP.GT.U32.AND UP0, UPT, UR39, 0x1, UPT ;  /* 0x000000012700788c */ /* 0x000fc8000bf04070 */
[----:B------:R-:W-:-:S04]  /*2ca0*/  IMAD.U32 R0, RZ, RZ, UR4 ;  /* 0x00000004ff007e24 */ /* 0x000fc8000f8e00ff */
[----:B------:R-:W-:-:S05]  /*2cb0*/  @P0 IMAD.SHL.U32 R0, R0, 0x8, RZ ;  /* 0x0000000800000824 */ /* 0x000fca00078e00ff */
[----:B------:R-:W-:-:S04]  /*2cc0*/  @P0 LOP3.LUT R0, R0, 0x8, RZ, 0xc0, !PT ;  /* 0x0000000800000812 */ /* 0x000fc800078ec0ff */
[----:B------:R-:W-:-:S04]  /*2cd0*/  @P0 IADD3 R3, R3, 0x10, R0 ;  /* 0x0000001003030810 */ /* 0x000fc80007ffe000 */
[----:B------:R-:W-:-:S04]  /*2ce0*/  @P0 PRMT R3, R22, 0x654, R3 ;  /* 0x0000065416030816 */ /* 0x000fc80000000003 */
[----:B------:R0:W-:Y:S01]  /*2cf0*/  @P0 SYNCS.ARRIVE.TRANS64.RED.A1T0 RZ, [R3+URZ], RZ ;  /* 0x000000ff03ff09a7 */ /* 0x0001e2000810043f */
[----:B------:R-:W-:-:S13]  /*2d00*/  PLOP3.LUT P0, PT, PT, PT, UP0, 0x80, 0x0 ;  /* 0x000000000000781c */ /* 0x000fda0003f0f008 */
[----:B0-----:R-:W-:Y:S05]  /*2d10*/  @P0 BRA `(.L_x_32) ;  /* 0x0000000000040947 */ /* 0x001fea0003800000 */
[----:B------:R-:W-:Y:S01]  /*2d20*/  BPT.TRAP 0x1 ;  /* 0x000000040000795c */ /* 0x000fe20000300000 */
.L_x_32:
[----:B------:R-:W-:Y:S02]  /*2d30*/  SHF.L.U32 R0, R100, 0x1f, RZ ;  /* 0x0000001f64007819 */ /* 0x000fe400000006ff */
[----:B------:R-:W-:Y:S02]  /*2d40*/  SHF.R.S32.HI R9, RZ, 0x1f, R19 ;  /* 0x0000001fff097819 */ /* 0x000fe40000011413 */
[----:B------:R-:W0:Y:S02]  /*2d50*/  SYNCS.PHASECHK.TRANS64.TRYWAIT P0, [R97+URZ+0x8], R0 ;  /* 0x00000800610075a7 */ /* 0x000e24000800017f */
[----:B0-----:R-:W-:Y:S05]  /*2d60*/  @!P0 BRA `(.L_x_34) ;  /* 0x0000004c008c8947 */ /* 0x001fea0003800000 */
.L_x_186:
[----:B------:R-:W-:Y:S01]  /*2d70*/  ULDC.64 UR4, c[0x0][0x5d0] ;  /* 0x0001740000047ab9 */ /* 0x000fe20000000a00 */
[----:B------:R-:W-:Y:S01]  /*2d80*/  ULDC UR6, c[0x0][0x284] ;  /* 0x0000a10000067ab9 */ /* 0x000fe20000000800 */
[----:B0-----:R-:W-:Y:S02]  /*2d90*/  IMAD R0, R9, UR4, RZ ;  /* 0x0000000409007c24 */ /* 0x001fe4000f8e02ff */
[----:B------:R-:W-:Y:S02]  /*2da0*/  IMAD.SHL.U32 R10, R2, 0x80, RZ ;  /* 0x00000080020a7824 */ /* 0x000fe400078e00ff */
[C---:B------:R-:W-:Y:S02]  /*2db0*/  IMAD R5, R19.reuse, UR5, R0 ;  /* 0x0000000513057c24 */ /* 0x040fe4000f8e0200 */
[----:B------:R-:W-:Y:S01]  /*2dc0*/  IMAD.SHL.U32 R0, R18, 0x40, RZ ;  /* 0x0000004012007824 */ /* 0x000fe200078e00ff */
[----:B------:R-:W-:Y:S01]  /*2dd0*/  SHF.R.S32.HI R11, RZ, 0x1f, R10 ;  /* 0x0000001fff0b7819 */ /* 0x000fe2000001140a */
[----:B------:R-:W-:Y:S01]  /*2de0*/  IMAD.WIDE.U32 R2, R19, UR4, R92 ;  /* 0x0000000413027c25 */ /* 0x000fe2000f8e005c */
[----:B------:R-:W-:-:S02]  /*2df0*/  ULDC.64 UR4, c[0x0][0x5c8] ;  /* 0x0001720000047ab9 */ /* 0x000fc40000000a00 */
[----:B------:R-:W-:Y:S01]  /*2e00*/  ISETP.GE.AND P0, PT, R0, UR6, PT ;  /* 0x0000000600007c0c */ /* 0x000fe2000bf06270 */
[----:B------:R-:W-:Y:S01]  /*2e10*/  ULDC UR6, c[0x0][0x288] ;  /* 0x0000a20000067ab9 */ /* 0x000fe20000000800 */
[----:B------:R-:W-:Y:S01]  /*2e20*/  IADD3 R2, P1, R10, R2, RZ ;  /* 0x000000020a027210 */ /* 0x000fe20007f3e0ff */
[----:B------:R-:W-:Y:S01]  /*2e30*/  IMAD.WIDE R20, R18, 0x40, R90 ;  /* 0x0000004012147825 */ /* 0x000fe200078e025a */
[----:B------:R-:W-:Y:S02]  /*2e40*/  ISETP.GE.OR P0, PT, R10, UR6, P0 ;  /* 0x000000060a007c0c */ /* 0x000fe40008706670 */
[----:B------:R-:W-:Y:S01]  /*2e50*/  IADD3.X R3, R11, R3, R5, P1, !PT ;  /* 0x000000030b037210 */ /* 0x000fe20000ffe405 */
[----:B------:R-:W-:-:S04]  /*2e60*/  IMAD R7, R21, UR4, RZ ;  /* 0x0000000415077c24 */ /* 0x000fc8000f8e02ff */
[C---:B------:R-:W-:Y:S02]  /*2e70*/  IMAD R7, R20.reuse, UR5, R7 ;  /* 0x0000000514077c24 */ /* 0x040fe4000f8e0207 */
[----:B------:R-:W-:-:S04]  /*2e80*/  IMAD.WIDE.U32 R102, R20, UR4, R2 ;  /* 0x0000000414667c25 */ /* 0x000fc8000f8e0002 */
[----:B------:R-:W-:Y:S05]  /*2e90*/  @P0 BRA `(.L_x_35) ;  /* 0x0000003000d00947 */ /* 0x000fea0003800000 */
[----:B-----5:R-:W-:Y:S01]  /*2ea0*/  FSETP.NEU.AND P1, PT, R89, RZ, PT ;  /* 0x000000ff5900720b */ /* 0x020fe20003f2d000 */
[----:B------:R-:W-:Y:S01]  /*2eb0*/  IMAD.IADD R18, R96, 0x1, -R10 ;  /* 0x0000000160127824 */ /* 0x000fe200078e0a0a */
[----:B------:R-:W-:Y:S01]  /*2ec0*/  BSSY B0, `(.L_x_35) ;  /* 0x0000331000007945 */ /* 0x000fe20003800000 */
[----:B------:R-:W-:Y:S02]  /*2ed0*/  IMAD.IADD R0, R99, 0x1, -R0 ;  /* 0x0000000163007824 */ /* 0x000fe400078e0a00 */
[----:B------:R-:W-:Y:S01]  /*2ee0*/  IMAD.IADD R7, R103, 0x1, R7 ;  /* 0x0000000167077824 */ /* 0x000fe200078e0207 */
[----:B------:R-:W-:-:S04]  /*2ef0*/  ISETP.GT.AND P0, PT, R18, RZ, PT ;  /* 0x000000ff1200720c */ /* 0x000fc80003f04270 */
[----:B------:R-:W-:-:S03]  /*2f00*/  ISETP.GT.AND P2, PT, R0, RZ, P0 ;  /* 0x000000ff0000720c */ /* 0x000fc60000744270 */
[----:B------:R-:W-:Y:S10]  /*2f10*/  @!P1 BRA `(.L_x_36) ;  /* 0x0000002400149947 */ /* 0x000ff40003800000 */
[----:B------:R-:W0:Y:S01]  /*2f20*/  LDC.64 R106, c[0x0][0x5b8] ;  /* 0x00016e00ff6a7b82 */ /* 0x000e220000000a00 */
[----:B------:R-:W-:-:S07]  /*2f30*/  ULDC.64 UR4, c[0x0][0x5c0] ;  /* 0x0001700000047ab9 */ /* 0x000fce0000000a00 */
[----:B------:R-:W1:Y:S08]  /*2f40*/  LDC.64 R108, c[0x0][0x5b0] ;  /* 0x00016c00ff6c7b82 */ /* 0x000e700000000a00 */
[----:B------:R-:W2:Y:S01]  /*2f50*/  LDC.64 R110, c[0x0][0x5a8] ;  /* 0x00016a00ff6e7b82 */ /* 0x000ea20000000a00 */
[-C--:B0-----:R-:W-:Y:S02]  /*2f60*/  IMAD R4, R9, R106.reuse, RZ ;  /* 0x0000006a09047224 */ /* 0x081fe400078e02ff */
[----:B------:R-:W-:-:S04]  /*2f70*/  IMAD.WIDE.U32 R2, R19, R106, R92 ;  /* 0x0000006a13027225 */ /* 0x000fc800078e005c */
[----:B------:R-:W-:Y:S01]  /*2f80*/  IMAD R103, R19, R107, R4 ;  /* 0x0000006b13677224 */ /* 0x000fe200078e0204 */
[----:B------:R-:W-:Y:S01]  /*2f90*/  IADD3 R4, P1, R10, R2, RZ ;  /* 0x000000020a047210 */ /* 0x000fe20007f3e0ff */
[----:B-1----:R-:W-:-:S03]  /*2fa0*/  IMAD R2, R21, R108, RZ ;  /* 0x0000006c15027224 */ /* 0x002fc600078e02ff */
[----:B------:R-:W-:Y:S01]  /*2fb0*/  IADD3.X R5, R11, R3, R103, P1, !PT ;  /* 0x000000030b057210 */ /* 0x000fe20000ffe467 */
[C---:B------:R-:W-:Y:S02]  /*2fc0*/  IMAD R21, R20.reuse, R109, R2 ;  /* 0x0000006d14157224 */ /* 0x040fe400078e0202 */
[----:B------:R-:W-:-:S04]  /*2fd0*/  IMAD.WIDE.U32 R2, R20, R108, R4 ;  /* 0x0000006c14027225 */ /* 0x000fc800078e0004 */
[----:B------:R-:W-:Y:S01]  /*2fe0*/  IMAD.IADD R3, R3, 0x1, R21 ;  /* 0x0000000103037824 */ /* 0x000fe200078e0215 */
[----:B--2---:R-:W-:-:S04]  /*2ff0*/  LEA R8, P1, R2, R110, 0x2 ;  /* 0x0000006e02087211 */ /* 0x004fc800078210ff */
[----:B------:R-:W-:-:S05]  /*3000*/  LEA.HI.X R9, R2, R111, R3, 0x2, P1 ;  /* 0x0000006f02097211 */ /* 0x000fca00008f1403 */
[----:B------:R0:W2:Y:S01]  /*3010*/  @P2 LDG.E.LTC128B R104, desc[UR52][R8.64] ;  /* 0x0000003408682981 */ /* 0x0000a2000c1e1920 */
[----:B------:R-:W-:Y:S01]  /*3020*/  IMAD.WIDE.U32 R2, R20, R108, R10 ;  /* 0x0000006c14027225 */ /* 0x000fe200078e000a */
[----:B------:R-:W-:Y:S01]  /*3030*/  SHF.L.U64.HI R15, R108, 0x3, R109 ;  /* 0x000000036c0f7819 */ /* 0x000fe2000001026d */
[----:B------:R-:W-:Y:S01]  /*3040*/  BSSY B1, `(.L_x_37) ;  /* 0x0000017000017945 */ /* 0x000fe20003800000 */
[----:B------:R-:W-:Y:S01]  /*3050*/  ISETP.GT.AND P0, PT, R0, 0x8, P0 ;  /* 0x000000080000780c */ /* 0x000fe20000704270 */
[----:B------:R-:W-:Y:S01]  /*3060*/  IMAD.SHL.U32 R14, R108, 0x8, RZ ;  /* 0x000000086c0e7824 */ /* 0x000fe200078e00ff */
[----:B------:R-:W-:-:S03]  /*3070*/  IADD3 R12, P1, R92, R2, RZ ;  /* 0x000000025c0c7210 */ /* 0x000fc60007f3e0ff */
[----:B------:R-:W-:Y:S01]  /*3080*/  IMAD.WIDE.U32 R14, R20, R108, R14 ;  /* 0x0000006c140e7225 */ /* 0x000fe200078e000e */
[----:B------:R-:W-:Y:S02]  /*3090*/  IADD3.X R13, R93, R21, R3, P1, !PT ;  /* 0x000000155d0d7210 */ /* 0x000fe40000ffe403 */
[C---:B------:R-:W-:Y:S01]  /*30a0*/  LEA R6, P1, R102.reuse, UR4, 0x2 ;  /* 0x0000000466067c11 */ /* 0x040fe2000f8210ff */
[----:B------:R-:W-:Y:S02]  /*30b0*/  IMAD.IADD R21, R21, 0x1, R15 ;  /* 0x0000000115157824 */ /* 0x000fe400078e020f */
[----:B------:R-:W-:Y:S01]  /*30c0*/  IMAD.WIDE.U32 R12, R19, R106, R12 ;  /* 0x0000006a130c7225 */ /* 0x000fe200078e000c */
[----:B------:R-:W-:Y:S02]  /*30d0*/  LEA.HI.X R7, R102, UR5, R7, 0x2, P1 ;  /* 0x0000000566077c11 */ /* 0x000fe400088f1407 */
[----:B------:R-:W-:Y:S01]  /*30e0*/  ISETP.GT.AND P1, PT, R18, 0x1, PT ;  /* 0x000000011200780c */ /* 0x000fe20003f24270 */
[----:B------:R-:W-:Y:S01]  /*30f0*/  IMAD.IADD R3, R103, 0x1, R13 ;  /* 0x0000000167037824 */ /* 0x000fe200078e020d */
[----:B------:R-:W-:-:S02]  /*3100*/  LEA R2, P3, R12, R110, 0x2 ;  /* 0x0000006e0c027211 */ /* 0x000fc400078610ff */
[----:B------:R-:W-:Y:S02]  /*3110*/  ISETP.GT.AND P5, PT, R0, RZ, P1 ;  /* 0x000000ff0000720c */ /* 0x000fe40000fa4270 */
[----:B------:R-:W-:Y:S02]  /*3120*/  LEA.HI.X R3, R12, R111, R3, 0x2, P3 ;  /* 0x0000006f0c037211 */ /* 0x000fe400018f1403 */
[----:B0-----:R-:W-:-:S04]  /*3130*/  IADD3 R8, P3, R4, R14, RZ ;  /* 0x0000000e04087210 */ /* 0x001fc80007f7e0ff */
[----:B------:R-:W-:Y:S01]  /*3140*/  LEA R12, P4, R8, R110, 0x2 ;  /* 0x0000006e080c7211 */ /* 0x000fe200078810ff */
[----:B------:R-:W-:Y:S02]  /*3150*/  IMAD.X R5, R21, 0x1, R5, P3 ;  /* 0x0000000115057824 */ /* 0x000fe400018e0605 */
[----:B--2---:R-:W-:-:S04]  /*3160*/  FMUL R9, R104, R89 ;  /* 0x0000005968097220 */ /* 0x004fc80000400000 */
[----:B------:R-:W-:-:S05]  /*3170*/  FFMA R9, R24, R88, R9 ;  /* 0x0000005818097223 */ /* 0x000fca0000000009 */
[----:B------:R0:W-:Y:S01]  /*3180*/  @P2 STG.E desc[UR52][R6.64], R9 ;  /* 0x0000000906002986 */ /* 0x0001e2000c101934 */
[----:B------:R-:W-:Y:S05]  /*3190*/  @!P5 BRA `(.L_x_38) ;  /* 0x000000000004d947 */ /* 0x000fea0003800000 */
[----:B------:R1:W5:Y:S02]  /*31a0*/  LDG.E.LTC128B R104, desc[UR52][R2.64+0x4] ;  /* 0x0000043402687981 */ /* 0x000364000c1e1920 */
.L_x_38:
[----:B------:R-:W-:Y:S05]  /*31b0*/  BSYNC B1 ;  /* 0x0000000000017941 */ /* 0x000fea0003800000 */
.L_x_37:
[----:B-----5:R-:W-:Y:S01]  /*31c0*/  FMUL R4, R104, R89 ;  /* 0x0000005968047220 */ /* 0x020fe20000400000 */
[----:B------:R-:W-:-:S03]  /*31d0*/  LEA.HI.X R13, R8, R111, R5, 0x2, P4 ;  /* 0x0000006f080d7211 */ /* 0x000fc600020f1405 */
[----:B------:R-:W-:-:S05]  /*31e0*/  FFMA R25, R25, R88, R4 ;  /* 0x0000005819197223 */ /* 0x000fca0000000004 */
[----:B------:R2:W-:Y:S04]  /*31f0*/  @P5 STG.E desc[UR52][R6.64+0x4], R25 ;  /* 0x0000041906005986 */ /* 0x0005e8000c101934 */
[----:B------:R-:W3:Y:S01]  /*3200*/  @P0 LDG.E.LTC128B R104, desc[UR52][R12.64] ;  /* 0x000000340c680981 */ /* 0x000ee2000c1e1920 */
[----:B------:R-:W-:Y:S01]  /*3210*/  IADD3 R10, P2, P3, R92, R14, R10 ;  /* 0x0000000e5c0a7210 */ /* 0x000fe20007b5e00a */
[----:B------:R-:W-:Y:S01]  /*3220*/  BSSY B1, `(.L_x_39) ;  /* 0x0000010000017945 */ /* 0x000fe20003800000 */
[----:B0-----:R-:W-:Y:S02]  /*3230*/  SHF.L.U64.HI R9, R95, 0x2, R94 ;  /* 0x000000025f097819 */ /* 0x001fe4000001025e */
[----:B------:R-:W-:Y:S02]  /*3240*/  IADD3.X R11, R93, R21, R11, P2, P3 ;  /* 0x000000155d0b7210 */ /* 0x000fe400017e640b */
[----:B------:R-:W-:-:S02]  /*3250*/  LEA R8, P3, R95, R6, 0x2 ;  /* 0x000000065f087211 */ /* 0x000fc400078610ff */
[----:B------:R-:W-:Y:S01]  /*3260*/  ISETP.GT.AND P1, PT, R0, 0x8, P1 ;  /* 0x000000080000780c */ /* 0x000fe20000f24270 */
[----:B------:R-:W-:Y:S01]  /*3270*/  IMAD.WIDE.U32 R10, R19, R106, R10 ;  /* 0x0000006a130a7225 */ /* 0x000fe200078e000a */
[----:B------:R-:W-:-:S03]  /*3280*/  ISETP.GT.AND P2, PT, R18, 0x8, PT ;  /* 0x000000081200780c */ /* 0x000fc60003f44270 */
[----:B------:R-:W-:Y:S01]  /*3290*/  IMAD.X R9, R9, 0x1, R7, P3 ;  /* 0x0000000109097824 */ /* 0x000fe200018e0607 */
[----:B------:R-:W-:Y:S01]  /*32a0*/  LEA R4, P4, R10, R110, 0x2 ;  /* 0x0000006e0a047211 */ /* 0x000fe200078810ff */
[----:B------:R-:W-:Y:S02]  /*32b0*/  IMAD.IADD R11, R103, 0x1, R11 ;  /* 0x00000001670b7824 */ /* 0x000fe400078e020b */
[----:B---3--:R-:W-:-:S04]  /*32c0*/  FMUL R5, R104, R89 ;  /* 0x0000005968057220 */ /* 0x008fc80000400000 */
[----:B------:R-:W-:Y:S01]  /*32d0*/  FFMA R13, R26, R88, R5 ;  /* 0x000000581a0d7223 */ /* 0x000fe20000000005 */
[----:B------:R-:W-:-:S04]  /*32e0*/  LEA.HI.X R5, R10, R111, R11, 0x2, P4 ;  /* 0x0000006f0a057211 */ /* 0x000fc800020f140b */
[----:B------:R2:W-:Y:S01]  /*32f0*/  @P0 STG.E desc[UR52][R8.64], R13 ;  /* 0x0000000d08000986 */ /* 0x0005e2000c101934 */
[----:B------:R-:W-:Y:S05]  /*3300*/  @!P1 BRA `(.L_x_40) ;  /* 0x0000000000049947 */ /* 0x000fea0003800000 */
[----:B------:R0:W5:Y:S02]  /*3310*/  LDG.E.LTC128B R104, desc[UR52][R4.64+0x4] ;  /* 0x0000043404687981 */ /* 0x000164000c1e1920 */
.L_x_40:
[----:B------:R-:W-:Y:S05]  /*3320*/  BSYNC B1 ;  /* 0x0000000000017941 */ /* 0x000fea0003800000 */
.L_x_39:
[----:B-----5:R-:W-:Y:S01]  /*3330*/  FMUL R10, R104, R89 ;  /* 0x00000059680a7220 */ /* 0x020fe20000400000 */
[----:B------:R-:W-:Y:S01]  /*3340*/  ISETP.GT.AND P3, PT, R0, RZ, P2 ;  /* 0x000000ff0000720c */ /* 0x000fe20001764270 */
[----:B------:R-:W-:Y:S01]  /*3350*/  BSSY B1, `(.L_x_41) ;  /* 0x0000006000017945 */ /* 0x000fe20003800000 */
[----:B------:R-:W-:Y:S01]  /*3360*/  ISETP.GT.AND P0, PT, R18, 0x9, PT ;  /* 0x000000091200780c */ /* 0x000fe20003f04270 */
[----:B------:R-:W-:-:S05]  /*3370*/  FFMA R27, R27, R88, R10 ;  /* 0x000000581b1b7223 */ /* 0x000fca000000000a */
[----:B------:R3:W-:Y:S05]  /*3380*/  @P1 STG.E desc[UR52][R8.64+0x4], R27 ;  /* 0x0000041b08001986 */ /* 0x0007ea000c101934 */
[----:B------:R-:W-:Y:S05]  /*3390*/  @!P3 BRA `(.L_x_42) ;  /* 0x000000000004b947 */ /* 0x000fea0003800000 */
[----:B------:R4:W5:Y:S02]  /*33a0*/  LDG.E.LTC128B R104, desc[UR52][R2.64+0x20] ;  /* 0x0000203402687981 */ /* 0x000964000c1e1920 */
.L_x_42:
[----:B------:R-:W-:Y:S05]  /*33b0*/  BSYNC B1 ;  /* 0x0000000000017941 */ /* 0x000fea0003800000 */
.L_x_41:
[----:B-----5:R-:W-:Y:S01]  /*33c0*/  FMUL R11, R104, R89 ;  /* 0x00000059680b7220 */ /* 0x020fe20000400000 */
[----:B------:R-:W-:Y:S01]  /*33d0*/  ISETP.GT.AND P1, PT, R0, RZ, P0 ;  /* 0x000000ff0000720c */ /* 0x000fe20000724270 */
[----:B------:R-:W-:Y:S02]  /*33e0*/  BSSY B1, `(.L_x_43) ;  /* 0x0000005000017945 */ /* 0x000fe40003800000 */
[----:B------:R-:W-:-:S05]  /*33f0*/  FFMA R11, R28, R88, R11 ;  /* 0x000000581c0b7223 */ /* 0x000fca000000000b */
[----:B------:R0:W-:Y:S05]  /*3400*/  @P3 STG.E desc[UR52][R6.64+0x20], R11 ;  /* 0x0000200b06003986 */ /* 0x0001ea000c101934 */
[----:B------:R-:W-:Y:S05]  /*3410*/  @!P1 BRA `(.L_x_44) ;  /* 0x0000000000049947 */ /* 0x000fea0003800000 */
[----:B------:R0:W5:Y:S02]  /*3420*/  LDG.E.LTC128B R104, desc[UR52][R2.64+0x24] ;  /* 0x0000243402687981 */ /* 0x000164000c1e1920 */
.L_x_44:
[----:B------:R-:W-:Y:S05]  /*3430*/  BSYNC B1 ;  /* 0x0000000000017941 */ /* 0x000fea0003800000 */
.L_x_43:
[----:B-----5:R-:W-:Y:S01]  /*3440*/  FMUL R10, R104, R89 ;  /* 0x00000059680a7220 */ /* 0x020fe20000400000 */
[----:B------:R-:W-:Y:S01]  /*3450*/  ISETP.GT.AND P2, PT, R0, 0x8, P2 ;  /* 0x000000080000780c */ /* 0x000fe20001744270 */
[----:B------:R-:W-:Y:S02]  /*3460*/  BSSY B1, `(.L_x_45) ;  /* 0x0000005000017945 */ /* 0x000fe40003800000 */
[----:B------:R-:W-:-:S05]  /*3470*/  FFMA R29, R29, R88, R10 ;  /* 0x000000581d1d7223 */ /* 0x000fca000000000a */
[----:B------:R0:W-:Y:S05]  /*3480*/  @P1 STG.E desc[UR52][R6.64+0x24], R29 ;  /* 0x0000241d06001986 */ /* 0x0001ea000c101934 */
[----:B------:R-:W-:Y:S05]  /*3490*/  @!P2 BRA `(.L_x_46) ;  /* 0x000000000004a947 */ /* 0x000fea0003800000 */
[----:B------:R0:W5:Y:S02]  /*34a0*/  LDG.E.LTC128B R104, desc[UR52][R4.64+0x20] ;  /* 0x0000203404687981 */ /* 0x000164000c1e1920 */
.L_x_46:
[----:B------:R-:W-:Y:S05]  /*34b0*/  BSYNC B1 ;  /* 0x0000000000017941 */ /* 0x000fea0003800000 */
.L_x_45:
[----:B0----5:R-:W-:Y:S01]  /*34c0*/  FMUL R11, R104, R89 ;  /* 0x00000059680b7220 */ /* 0x021fe20000400000 */
[----:B------:R-:W-:Y:S01]  /*34d0*/  ISETP.GT.AND P0, PT, R0, 0x8, P0 ;  /* 0x000000080000780c */ /* 0x000fe20000704270 */
[----:B------:R-:W-:Y:S01]  /*34e0*/  BSSY B1, `(.L_x_47) ;  /* 0x0000006000017945 */ /* 0x000fe20003800000 */
[----:B------:R-:W-:Y:S01]  /*34f0*/  ISETP.GT.AND P1, PT, R18, 0x10, PT ;  /* 0x000000101200780c */ /* 0x000fe20003f24270 */
[----:B------:R-:W-:-:S05]  /*3500*/  FFMA R11, R30, R88, R11 ;  /* 0x000000581e0b7223 */ /* 0x000fca000000000b */
[----:B------:R0:W-:Y:S05]  /*3510*/  @P2 STG.E desc[UR52][R8.64+0x20], R11 ;  /* 0x0000200b08002986 */ /* 0x0001ea000c101934 */
[----:B------:R-:W-:Y:S05]  /*3520*/  @!P0 BRA `(.L_x_48) ;  /* 0x0000000000048947 */ /* 0x000fea0003800000 */
[----:B------:R0:W5:Y:S02]  /*3530*/  LDG.E.LTC128B R104, desc[UR52][R4.64+0x24] ;  /* 0x0000243404687981 */ /* 0x000164000c1e1920 */
.L_x_48:
[----:B------:R-:W-:Y:S05]  /*3540*/  BSYNC B1 ;  /* 0x0000000000017941 */ /* 0x000fea0003800000 */
.L_x_47:
        /* <DEDUP_REMOVED lines=8> */
.L_x_50:
[----:B------:R-:W-:Y:S05]  /*35d0*/  BSYNC B1 ;  /* 0x0000000000017941 */ /* 0x000fea0003800000 */
.L_x_49:
[----:B0----5:R-:W-:Y:S01]  /*35e0*/  FMUL R11, R104, R89 ;  /* 0x00000059680b7220 */ /* 0x021fe20000400000 */
[----:B------:R-:W-:Y:S01]  /*35f0*/  ISETP.GT.AND P0, PT, R0, RZ, P2 ;  /* 0x000000ff0000720c */ /* 0x000fe20001704270 */
[----:B------:R-:W-:Y:S02]  /*3600*/  BSSY B1, `(.L_x_51) ;  /* 0x0000005000017945 */ /* 0x000fe40003800000 */
[----:B------:R-:W-:-:S05]  /*3610*/  FFMA R11, R32, R88, R11 ;  /* 0x00000058200b7223 */ /* 0x000fca000000000b */
[----:B------:R0:W-:Y:S05]  /*3620*/  @P3 STG.E desc[UR52][R6.64+0x40], R11 ;  /* 0x0000400b06003986 */ /* 0x0001ea000c101934 */
[----:B------:R-:W-:Y:S05]  /*3630*/  @!P0 BRA `(.L_x_52) ;  /* 0x0000000000048947 */ /* 0x000fea0003800000 */
[----:B------:R0:W5:Y:S02]  /*3640*/  LDG.E.LTC128B R104, desc[UR52][R2.64+0x44] ;  /* 0x0000443402687981 */ /* 0x000164000c1e1920 */
.L_x_52:
[----:B------:R-:W-:Y:S05]  /*3650*/  BSYNC B1 ;  /* 0x0000000000017941 */ /* 0x000fea0003800000 */
.L_x_51:
[----:B-----5:R-:W-:Y:S01]  /*3660*/  FMUL R10, R104, R89 ;  /* 0x00000059680a7220 */ /* 0x020fe20000400000 */
[----:B------:R-:W-:Y:S01]  /*3670*/  ISETP.GT.AND P1, PT, R0, 0x8, P1 ;  /* 0x000000080000780c */ /* 0x000fe20000f24270 */
[----:B------:R-:W-:Y:S02]  /*3680*/  BSSY B1, `(.L_x_53) ;  /* 0x0000005000017945 */ /* 0x000fe40003800000 */
[----:B------:R-:W-:-:S05]  /*3690*/  FFMA R33, R33, R88, R10 ;  /* 0x0000005821217223 */ /* 0x000fca000000000a */
[----:B------:R0:W-:Y:S05]  /*36a0*/  @P0 STG.E desc[UR52][R6.64+0x44], R33 ;  /* 0x0000442106000986 */ /* 0x0001ea000c101934 */
[----:B------:R-:W-:Y:S05]  /*36b0*/  @!P1 BRA `(.L_x_54) ;  /* 0x0000000000049947 */ /* 0x000fea0003800000 */
[----:B------:R0:W5:Y:S02]  /*36c0*/  LDG.E.LTC128B R104, desc[UR52][R4.64+0x40] ;  /* 0x0000403404687981 */ /* 0x000164000c1e1920 */
.L_x_54:
[----:B------:R-:W-:Y:S05]  /*36d0*/  BSYNC B1 ;  /* 0x0000000000017941 */ /* 0x000fea0003800000 */
.L_x_53:
        /* <DEDUP_REMOVED lines=8> */
.L_x_56:
[----:B------:R-:W-:Y:S05]  /*3760*/  BSYNC B1 ;  /* 0x0000000000017941 */ /* 0x000fea0003800000 */
.L_x_55:
        /* <DEDUP_REMOVED lines=8> */
.L_x_58:
[----:B------:R-:W-:Y:S05]  /*37f0*/  BSYNC B1 ;  /* 0x0000000000017941 */ /* 0x000fea0003800000 */
.L_x_57:
[----:B0----5:R-:W-:Y:S01]  /*3800*/  FMUL R11, R104, R89 ;  /* 0x00000059680b7220 */ /* 0x021fe20000400000 */
[----:B------:R-:W-:Y:S01]  /*3810*/  ISETP.GT.AND P2, PT, R0, RZ, P1 ;  /* 0x000000ff0000720c */ /* 0x000fe20000f44270 */
[----:B------:R-:W-:Y:S02]  /*3820*/  BSSY B1, `(.L_x_59) ;  /* 0x0000005000017945 */ /* 0x000fe40003800000 */
[----:B------:R-:W-:-:S05]  /*3830*/  FFMA R11, R36, R88, R11 ;  /* 0x00000058240b7223 */ /* 0x000fca000000000b */
[----:B------:R0:W-:Y:S05]  /*3840*/  @P3 STG.E desc[UR52][R6.64+0x60], R11 ;  /* 0x0000600b06003986 */ /* 0x0001ea000c101934 */
[----:B------:R-:W-:Y:S05]  /*3850*/  @!P2 BRA `(.L_x_60) ;  /* 0x000000000004a947 */ /* 0x000fea0003800000 */
[----:B------:R0:W5:Y:S02]  /*3860*/  LDG.E.LTC128B R104, desc[UR52][R2.64+0x64] ;  /* 0x0000643402687981 */ /* 0x000164000c1e1920 */
.L_x_60:
[----:B------:R-:W-:Y:S05]  /*3870*/  BSYNC B1 ;  /* 0x0000000000017941 */ /* 0x000fea0003800000 */
.L_x_59:
[----:B-----5:R-:W-:Y:S01]  /*3880*/  FMUL R10, R104, R89 ;  /* 0x00000059680a7220 */ /* 0x020fe20000400000 */
[----:B------:R-:W-:Y:S01]  /*3890*/  ISETP.GT.AND P0, PT, R0, 0x8, P0 ;  /* 0x000000080000780c */ /* 0x000fe20000704270 */
[----:B------:R-:W-:Y:S02]  /*38a0*/  BSSY B1, `(.L_x_61) ;  /* 0x0000005000017945 */ /* 0x000fe40003800000 */
[----:B------:R-:W-:-:S05]  /*38b0*/  FFMA R37, R37, R88, R10 ;  /* 0x0000005825257223 */ /* 0x000fca000000000a */
[----:B------:R0:W-:Y:S05]  /*38c0*/  @P2 STG.E desc[UR52][R6.64+0x64], R37 ;  /* 0x0000642506002986 */ /* 0x0001ea000c101934 */
[----:B------:R-:W-:Y:S05]  /*38d0*/  @!P0 BRA `(.L_x_62) ;  /* 0x0000000000048947 */ /* 0x000fea0003800000 */
[----:B------:R0:W5:Y:S02]  /*38e0*/  LDG.E.LTC128B R104, desc[UR52][R4.64+0x60] ;  /* 0x0000603404687981 */ /* 0x000164000c1e1920 */
.L_x_62:
[----:B------:R-:W-:Y:S05]  /*38f0*/  BSYNC B1 ;  /* 0x0000000000017941 */ /* 0x000fea0003800000 */
.L_x_61:
        /* <DEDUP_REMOVED lines=8> */
.L_x_64:
[----:B------:R-:W-:Y:S05]  /*3980*/  BSYNC B1 ;  /* 0x0000000000017941 */ /* 0x000fea0003800000 */
.L_x_63:
        /* <DEDUP_REMOVED lines=8> */
.L_x_66:
[----:B------:R-:W-:Y:S05]  /*3a10*/  BSYNC B1 ;  /* 0x0000000000017941 */ /* 0x000fea0003800000 */
.L_x_65:
[----:B0----5:R-:W-:Y:S01]  /*3a20*/  FMUL R11, R104, R89 ;  /* 0x00000059680b7220 */ /* 0x021fe20000400000 */
[----:B------:R-:W-:Y:S01]  /*3a30*/  ISETP.GT.AND P1, PT, R0, RZ, P0 ;  /* 0x000000ff0000720c */ /* 0x000fe20000724270 */
[----:B------:R-:W-:Y:S02]  /*3a40*/  BSSY B1, `(.L_x_67) ;  /* 0x0000005000017945 */ /* 0x000fe40003800000 */
[----:B------:R-:W-:-:S05]  /*3a50*/  FFMA R11, R40, R88, R11 ;  /* 0x00000058280b7223 */ /* 0x000fca000000000b */
[----:B------:R0:W-:Y:S05]  /*3a60*/  @P3 STG.E desc[UR52][R6.64+0x80], R11 ;  /* 0x0000800b06003986 */ /* 0x0001ea000c101934 */
[----:B------:R-:W-:Y:S05]  /*3a70*/  @!P1 BRA `(.L_x_68) ;  /* 0x0000000000049947 */ /* 0x000fea0003800000 */
[----:B------:R0:W5:Y:S02]  /*3a80*/  LDG.E.LTC128B R104, desc[UR52][R2.64+0x84] ;  /* 0x0000843402687981 */ /* 0x000164000c1e1920 */
.L_x_68:
[----:B------:R-:W-:Y:S05]  /*3a90*/  BSYNC B1 ;  /* 0x0000000000017941 */ /* 0x000fea0003800000 */
.L_x_67:
[----:B-----5:R-:W-:Y:S01]  /*3aa0*/  FMUL R10, R104, R89 ;  /* 0x00000059680a7220 */ /* 0x020fe20000400000 */
[----:B------:R-:W-:Y:S01]  /*3ab0*/  ISETP.GT.AND P2, PT, R0, 0x8, P2 ;  /* 0x000000080000780c */ /* 0x000fe20001744270 */
[----:B------:R-:W-:Y:S02]  /*3ac0*/  BSSY B1, `(.L_x_69) ;  /* 0x0000005000017945 */ /* 0x000fe40003800000 */
[----:B------:R-:W-:-:S05]  /*3ad0*/  FFMA R41, R41, R88, R10 ;  /* 0x0000005829297223 */ /* 0x000fca000000000a */
[----:B------:R0:W-:Y:S05]  /*3ae0*/  @P1 STG.E desc[UR52][R6.64+0x84], R41 ;  /* 0x0000842906001986 */ /* 0x0001ea000c101934 */
[----:B------:R-:W-:Y:S05]  /*3af0*/  @!P2 BRA `(.L_x_70) ;  /* 0x000000000004a947 */ /* 0x000fea0003800000 */
[----:B------:R0:W5:Y:S02]  /*3b00*/  LDG.E.LTC128B R104, desc[UR52][R4.64+0x80] ;  /* 0x0000803404687981 */ /* 0x000164000c1e1920 */
.L_x_70:
[----:B------:R-:W-:Y:S05]  /*3b10*/  BSYNC B1 ;  /* 0x0000000000017941 */ /* 0x000fea0003800000 */
.L_x_69:
        /* <DEDUP_REMOVED lines=8> */
.L_x_72:
[----:B------:R-:W-:Y:S05]  /*3ba0*/  BSYNC B1 ;  /* 0x0000000000017941 */ /* 0x000fea0003800000 */
.L_x_71:
        /* <DEDUP_REMOVED lines=8> */
.L_x_74:
[----:B------:R-:W-:Y:S05]  /*3c30*/  BSYNC B1 ;  /* 0x0000000000017941 */ /* 0x000fea0003800000 */
.L_x_73:
[----:B0----5:R-:W-:Y:S01]  /*3c40*/  FMUL R11, R104, R89 ;  /* 0x00000059680b7220 */ /* 0x021fe20000400000 */
[----:B------:R-:W-:Y:S01]  /*3c50*/  ISETP.GT.AND P0, PT, R0, RZ, P2 ;  /* 0x000000ff0000720c */ /* 0x000fe20001704270 */
[----:B------:R-:W-:Y:S02]  /*3c60*/  BSSY B1, `(.L_x_75) ;  /* 0x0000005000017945 */ /* 0x000fe40003800000 */
[----:B------:R-:W-:-:S05]  /*3c70*/  FFMA R11, R44, R88, R11 ;  /* 0x000000582c0b7223 */ /* 0x000fca000000000b */
[----:B------:R0:W-:Y:S05]  /*3c80*/  @P3 STG.E desc[UR52][R6.64+0xa0], R11 ;  /* 0x0000a00b06003986 */ /* 0x0001ea000c101934 */
[----:B------:R-:W-:Y:S05]  /*3c90*/  @!P0 BRA `(.L_x_76) ;  /* 0x0000000000048947 */ /* 0x000fea0003800000 */
[----:B------:R0:W5:Y:S02]  /*3ca0*/  LDG.E.LTC128B R104, desc[UR52][R2.64+0xa4] ;  /* 0x0000a43402687981 */ /* 0x000164000c1e1920 */
.L_x_76:
[----:B------:R-:W-:Y:S05]  /*3cb0*/  BSYNC B1 ;  /* 0x0000000000017941 */ /* 0x000fea0003800000 */
.L_x_75:
[----:B-----5:R-:W-:Y:S01]  /*3cc0*/  FMUL R10, R104, R89 ;  /* 0x00000059680a7220 */ /* 0x020fe20000400000 */
[----:B------:R-:W-:Y:S01]  /*3cd0*/  ISETP.GT.AND P1, PT, R0, 0x8, P1 ;  /* 0x000000080000780c */ /* 0x000fe20000f24270 */
[----:B------:R-:W-:Y:S02]  /*3ce0*/  BSSY B1, `(.L_x_77) ;  /* 0x0000005000017945 */ /* 0x000fe40003800000 */
[----:B------:R-:W-:-:S05]  /*3cf0*/  FFMA R45, R45, R88, R10 ;  /* 0x000000582d2d7223 */ /* 0x000fca000000000a */
[----:B------:R0:W-:Y:S05]  /*3d00*/  @P0 STG.E desc[UR52][R6.64+0xa4], R45 ;  /* 0x0000a42d06000986 */ /* 0x0001ea000c101934 */
[----:B------:R-:W-:Y:S05]  /*3d10*/  @!P1 BRA `(.L_x_78) ;  /* 0x0000000000049947 */ /* 0x000fea0003800000 */
[----:B------:R0:W5:Y:S02]  /*3d20*/  LDG.E.LTC128B R104, desc[UR52][R4.64+0xa0] ;  /* 0x0000a03404687981 */ /* 0x000164000c1e1920 */
.L_x_78:
[----:B------:R-:W-:Y:S05]  /*3d30*/  BSYNC B1 ;  /* 0x0000000000017941 */ /* 0x000fea0003800000 */
.L_x_77:
        /* <DEDUP_REMOVED lines=8> */
.L_x_80:
[----:B------:R-:W-:Y:S05]  /*3dc0*/  BSYNC B1 ;  /* 0x0000000000017941 */ /* 0x000fea0003800000 */
.L_x_79:
        /* <DEDUP_REMOVED lines=8> */
.L_x_82:
[----:B------:R-:W-:Y:S05]  /*3e50*/  BSYNC B1 ;  /* 0x0000000000017941 */ /* 0x000fea0003800000 */
.L_x_81:
[----:B0----5:R-:W-:Y:S01]  /*3e60*/  FMUL R11, R104, R89 ;  /* 0x00000059680b7220 */ /* 0x021fe20000400000 */
[----:B------:R-:W-:Y:S01]  /*3e70*/  ISETP.GT.AND P2, PT, R0, RZ, P1 ;  /* 0x000000ff0000720c */ /* 0x000fe20000f44270 */
[----:B------:R-:W-:Y:S02]  /*3e80*/  BSSY B1, `(.L_x_83) ;  /* 0x0000005000017945 */ /* 0x000fe40003800000 */
[----:B------:R-:W-:-:S05]  /*3e90*/  FFMA R11, R48, R88, R11 ;  /* 0x00000058300b7223 */ /* 0x000fca000000000b */
[----:B------:R0:W-:Y:S05]  /*3ea0*/  @P3 STG.E desc[UR52][R6.64+0xc0], R11 ;  /* 0x0000c00b06003986 */ /* 0x0001ea000c101934 */
[----:B------:R-:W-:Y:S05]  /*3eb0*/  @!P2 BRA `(.L_x_84) ;  /* 0x000000000004a947 */ /* 0x000fea0003800000 */
[----:B------:R0:W5:Y:S02]  /*3ec0*/  LDG.E.LTC128B R104, desc[UR52][R2.64+0xc4] ;  /* 0x0000c43402687981 */ /* 0x000164000c1e1920 */
.L_x_84:
[----:B------:R-:W-:Y:S05]  /*3ed0*/  BSYNC B1 ;  /* 0x0000000000017941 */ /* 0x000fea0003800000 */
.L_x_83:
[----:B-----5:R-:W-:Y:S01]  /*3ee0*/  FMUL R10, R104, R89 ;  /* 0x00000059680a7220 */ /* 0x020fe20000400000 */
[----:B------:R-:W-:Y:S01]  /*3ef0*/  ISETP.GT.AND P0, PT, R0, 0x8, P0 ;  /* 0x000000080000780c */ /* 0x000fe20000704270 */
[----:B------:R-:W-:Y:S02]  /*3f00*/  BSSY B1, `(.L_x_85) ;  /* 0x0000005000017945 */ /* 0x000fe40003800000 */
[----:B------:R-:W-:-:S05]  /*3f10*/  FFMA R49, R49, R88, R10 ;  /* 0x0000005831317223 */ /* 0x000fca000000000a */
[----:B------:R0:W-:Y:S05]  /*3f20*/  @P2 STG.E desc[UR52][R6.64+0xc4], R49 ;  /* 0x0000c43106002986 */ /* 0x0001ea000c101934 */
[----:B------:R-:W-:Y:S05]  /*3f30*/  @!P0 BRA `(.L_x_86) ;  /* 0x0000000000048947 */ /* 0x000fea0003800000 */
[----:B------:R0:W5:Y:S02]  /*3f40*/  LDG.E.LTC128B R104, desc[UR52][R4.64+0xc0] ;  /* 0x0000c03404687981 */ /* 0x000164000c1e1920 */
.L_x_86:
[----:B------:R-:W-:Y:S05]  /*3f50*/  BSYNC B1 ;  /* 0x0000000000017941 */ /* 0x000fea0003800000 */
.L_x_85:
        /* <DEDUP_REMOVED lines=8> */
.L_x_88:
[----:B------:R-:W-:Y:S05]  /*3fe0*/  BSYNC B1 ;  /* 0x0000000000017941 */ /* 0x000fea0003800000 */
.L_x_87:
        /* <DEDUP_REMOVED lines=8> */
.L_x_90:
[----:B------:R-:W-:Y:S05]  /*4070*/  BSYNC B1 ;  /* 0x0000000000017941 */ /* 0x000fea0003800000 */
.L_x_89:
[----:B0----5:R-:W-:Y:S01]  /*4080*/  FMUL R11, R104, R89 ;  /* 0x00000059680b7220 */ /* 0x021fe20000400000 */
[----:B------:R-:W-:Y:S01]  /*4090*/  ISETP.GT.AND P1, PT, R0, RZ, P0 ;  /* 0x000000ff0000720c */ /* 0x000fe20000724270 */
[----:B------:R-:W-:Y:S02]  /*40a0*/  BSSY B1, `(.L_x_91) ;  /* 0x0000005000017945 */ /* 0x000fe40003800000 */
[----:B------:R-:W-:-:S05]  /*40b0*/  FFMA R11, R52, R88, R11 ;  /* 0x00000058340b7223 */ /* 0x000fca000000000b */
[----:B------:R0:W-:Y:S05]  /*40c0*/  @P3 STG.E desc[UR52][R6.64+0xe0], R11 ;  /* 0x0000e00b06003986 */ /* 0x0001ea000c101934 */
[----:B------:R-:W-:Y:S05]  /*40d0*/  @!P1 BRA `(.L_x_92) ;  /* 0x0000000000049947 */ /* 0x000fea0003800000 */
[----:B------:R0:W5:Y:S02]  /*40e0*/  LDG.E.LTC128B R104, desc[UR52][R2.64+0xe4] ;  /* 0x0000e43402687981 */ /* 0x000164000c1e1920 */
.L_x_92:
[----:B------:R-:W-:Y:S05]  /*40f0*/  BSYNC B1 ;  /* 0x0000000000017941 */ /* 0x000fea0003800000 */
.L_x_91:
[----:B-----5:R-:W-:Y:S01]  /*4100*/  FMUL R10, R104, R89 ;  /* 0x00000059680a7220 */ /* 0x020fe20000400000 */
[----:B------:R-:W-:Y:S01]  /*4110*/  ISETP.GT.AND P2, PT, R0, 0x8, P2 ;  /* 0x000000080000780c */ /* 0x000fe20001744270 */
[----:B------:R-:W-:Y:S02]  /*4120*/  BSSY B1, `(.L_x_93) ;  /* 0x0000005000017945 */ /* 0x000fe40003800000 */
[----:B------:R-:W-:-:S05]  /*4130*/  FFMA R53, R53, R88, R10 ;  /* 0x0000005835357223 */ /* 0x000fca000000000a */
[----:B------:R0:W-:Y:S05]  /*4140*/  @P1 STG.E desc[UR52][R6.64+0xe4], R53 ;  /* 0x0000e43506001986 */ /* 0x0001ea000c101934 */
[----:B------:R-:W-:Y:S05]  /*4150*/  @!P2 BRA `(.L_x_94) ;  /* 0x000000000004a947 */ /* 0x000fea0003800000 */
[----:B------:R0:W5:Y:S02]  /*4160*/  LDG.E.LTC128B R104, desc[UR52][R4.64+0xe0] ;  /* 0x0000e03404687981 */ /* 0x000164000c1e1920 */
.L_x_94:
[----:B------:R-:W-:Y:S05]  /*4170*/  BSYNC B1 ;  /* 0x0000000000017941 */ /* 0x000fea0003800000 */
.L_x_93:
        /* <DEDUP_REMOVED lines=8> */
.L_x_96:
[----:B------:R-:W-:Y:S05]  /*4200*/  BSYNC B1 ;  /* 0x0000000000017941 */ /* 0x000fea0003800000 */
.L_x_95:
        /* <DEDUP_REMOVED lines=8> */
.L_x_98:
[----:B------:R-:W-:Y:S05]  /*4290*/  BSYNC B1 ;  /* 0x0000000000017941 */ /* 0x000fea0003800000 */
.L_x_97:
[----:B0----5:R-:W-:Y:S01]  /*42a0*/  FMUL R11, R104, R89 ;  /* 0x00000059680b7220 */ /* 0x021fe20000400000 */
[----:B------:R-:W-:Y:S01]  /*42b0*/  ISETP.GT.AND P0, PT, R0, RZ, P2 ;  /* 0x000000ff0000720c */ /* 0x000fe20001704270 */
[----:B------:R-:W-:Y:S02]  /*42c0*/  BSSY B1, `(.L_x_99) ;  /* 0x0000005000017945 */ /* 0x000fe40003800000 */
[----:B------:R-:W-:-:S05]  /*42d0*/  FFMA R11, R56, R88, R11 ;  /* 0x00000058380b7223 */ /* 0x000fca000000000b */
[----:B------:R0:W-:Y:S05]  /*42e0*/  @P3 STG.E desc[UR52][R6.64+0x100], R11 ;  /* 0x0001000b06003986 */ /* 0x0001ea000c101934 */
[----:B------:R-:W-:Y:S05]  /*42f0*/  @!P0 BRA `(.L_x_100) ;  /* 0x0000000000048947 */ /* 0x000fea0003800000 */
[----:B------:R0:W5:Y:S02]  /*4300*/  LDG.E.LTC128B R104, desc[UR52][R2.64+0x104] ;  /* 0x0001043402687981 */ /* 0x000164000c1e1920 */
.L_x_100:
[----:B------:R-:W-:Y:S05]  /*4310*/  BSYNC B1 ;  /* 0x0000000000017941 */ /* 0x000fea0003800000 */
.L_x_99:
[----:B-----5:R-:W-:Y:S01]  /*4320*/  FMUL R10, R104, R89 ;  /* 0x00000059680a7220 */ /* 0x020fe20000400000 */
[----:B------:R-:W-:Y:S01]  /*4330*/  ISETP.GT.AND P1, PT, R0, 0x8, P1 ;  /* 0x000000080000780c */ /* 0x000fe20000f24270 */
[----:B------:R-:W-:Y:S02]  /*4340*/  BSSY B1, `(.L_x_101) ;  /* 0x0000005000017945 */ /* 0x000fe40003800000 */
[----:B------:R-:W-:-:S05]  /*4350*/  FFMA R57, R57, R88, R10 ;  /* 0x0000005839397223 */ /* 0x000fca000000000a */
[----:B------:R0:W-:Y:S05]  /*4360*/  @P0 STG.E desc[UR52][R6.64+0x104], R57 ;  /* 0x0001043906000986 */ /* 0x0001ea000c101934 */
[----:B------:R-:W-:Y:S05]  /*4370*/  @!P1 BRA `(.L_x_102) ;  /* 0x0000000000049947 */ /* 0x000fea0003800000 */
[----:B------:R0:W5:Y:S02]  /*4380*/  LDG.E.LTC128B R104, desc[UR52][R4.64+0x100] ;  /* 0x0001003404687981 */ /* 0x000164000c1e1920 */
.L_x_102:
[----:B------:R-:W-:Y:S05]  /*4390*/  BSYNC B1 ;  /* 0x0000000000017941 */ /* 0x000fea0003800000 */
.L_x_101:
        /* <DEDUP_REMOVED lines=8> */
.L_x_104:
[----:B------:R-:W-:Y:S05]  /*4420*/  BSYNC B1 ;  /* 0x0000000000017941 */ /* 0x000fea0003800000 */
.L_x_103:
        /* <DEDUP_REMOVED lines=8> */
.L_x_106:
[----:B------:R-:W-:Y:S05]  /*44b0*/  BSYNC B1 ;  /* 0x0000000000017941 */ /* 0x000fea0003800000 */
.L_x_105:
[----:B0----5:R-:W-:Y:S01]  /*44c0*/  FMUL R11, R104, R89 ;  /* 0x00000059680b7220 */ /* 0x021fe20000400000 */
[----:B------:R-:W-:Y:S01]  /*44d0*/  ISETP.GT.AND P2, PT, R0, RZ, P1 ;  /* 0x000000ff0000720c */ /* 0x000fe20000f44270 */
[----:B------:R-:W-:Y:S02]  /*44e0*/  BSSY B1, `(.L_x_107) ;  /* 0x0000005000017945 */ /* 0x000fe40003800000 */
[----:B------:R-:W-:-:S05]  /*44f0*/  FFMA R11, R60, R88, R11 ;  /* 0x000000583c0b7223 */ /* 0x000fca000000000b */
[----:B------:R0:W-:Y:S05]  /*4500*/  @P3 STG.E desc[UR52][R6.64+0x120], R11 ;  /* 0x0001200b06003986 */ /* 0x0001ea000c101934 */
[----:B------:R-:W-:Y:S05]  /*4510*/  @!P2 BRA `(.L_x_108) ;  /* 0x000000000004a947 */ /* 0x000fea0003800000 */
[----:B------:R0:W5:Y:S02]  /*4520*/  LDG.E.LTC128B R104, desc[UR52][R2.64+0x124] ;  /* 0x0001243402687981 */ /* 0x000164000c1e1920 */
.L_x_108:
[----:B------:R-:W-:Y:S05]  /*4530*/  BSYNC B1 ;  /* 0x0000000000017941 */ /* 0x000fea0003800000 */
.L_x_107:
[----:B-----5:R-:W-:Y:S01]  /*4540*/  FMUL R10, R104, R89 ;  /* 0x00000059680a7220 */ /* 0x020fe20000400000 */
[----:B------:R-:W-:Y:S01]  /*4550*/  ISETP.GT.AND P0, PT, R0, 0x8, P0 ;  /* 0x000000080000780c */ /* 0x000fe20000704270 */
[----:B------:R-:W-:Y:S02]  /*4560*/  BSSY B1, `(.L_x_109) ;  /* 0x0000005000017945 */ /* 0x000fe40003800000 */
[----:B------:R-:W-:-:S05]  /*4570*/  FFMA R61, R61, R88, R10 ;  /* 0x000000583d3d7223 */ /* 0x000fca000000000a */
[----:B------:R0:W-:Y:S05]  /*4580*/  @P2 STG.E desc[UR52][R6.64+0x124], R61 ;  /* 0x0001243d06002986 */ /* 0x0001ea000c101934 */
[----:B------:R-:W-:Y:S05]  /*4590*/  @!P0 BRA `(.L_x_110) ;  /* 0x0000000000048947 */ /* 0x000fea0003800000 */
[----:B------:R0:W5:Y:S02]  /*45a0*/  LDG.E.LTC128B R104, desc[UR52][R4.64+0x120] ;  /* 0x0001203404687981 */ /* 0x000164000c1e1920 */
.L_x_110:
[----:B------:R-:W-:Y:S05]  /*45b0*/  BSYNC B1 ;  /* 0x0000000000017941 */ /* 0x000fea0003800000 */
.L_x_109:
        /* <DEDUP_REMOVED lines=8> */
.L_x_112:
[----:B------:R-:W-:Y:S05]  /*4640*/  BSYNC B1 ;  /* 0x0000000000017941 */ /* 0x000fea0003800000 */
.L_x_111:
        /* <DEDUP_REMOVED lines=8> */
.L_x_114:
[----:B------:R-:W-:Y:S05]  /*46d0*/  BSYNC B1 ;  /* 0x0000000000017941 */ /* 0x000fea0003800000 */
.L_x_113:
[----:B0----5:R-:W-:Y:S01]  /*46e0*/  FMUL R11, R104, R89 ;  /* 0x00000059680b7220 */ /* 0x021fe20000400000 */
[----:B------:R-:W-:Y:S01]  /*46f0*/  ISETP.GT.AND P1, PT, R0, RZ, P0 ;  /* 0x000000ff0000720c */ /* 0x000fe20000724270 */
[----:B------:R-:W-:Y:S02]  /*4700*/  BSSY B1, `(.L_x_115) ;  /* 0x0000005000017945 */ /* 0x000fe40003800000 */
[----:B------:R-:W-:-:S05]  /*4710*/  FFMA R11, R64, R88, R11 ;  /* 0x00000058400b7223 */ /* 0x000fca000000000b */
[----:B------:R0:W-:Y:S05]  /*4720*/  @P3 STG.E desc[UR52][R6.64+0x140], R11 ;  /* 0x0001400b06003986 */ /* 0x0001ea000c101934 */
[----:B------:R-:W-:Y:S05]  /*4730*/  @!P1 BRA `(.L_x_116) ;  /* 0x0000000000049947 */ /* 0x000fea0003800000 */
[----:B------:R0:W5:Y:S02]  /*4740*/  LDG.E.LTC128B R104, desc[UR52][R2.64+0x144] ;  /* 0x0001443402687981 */ /* 0x000164000c1e1920 */
.L_x_116:
[----:B------:R-:W-:Y:S05]  /*4750*/  BSYNC B1 ;  /* 0x0000000000017941 */ /* 0x000fea0003800000 */
.L_x_115:
[----:B-----5:R-:W-:Y:S01]  /*4760*/  FMUL R10, R104, R89 ;  /* 0x00000059680a7220 */ /* 0x020fe20000400000 */
[----:B------:R-:W-:Y:S01]  /*4770*/  ISETP.GT.AND P2, PT, R0, 0x8, P2 ;  /* 0x000000080000780c */ /* 0x000fe20001744270 */
[----:B------:R-:W-:Y:S02]  /*4780*/  BSSY B1, `(.L_x_117) ;  /* 0x0000005000017945 */ /* 0x000fe40003800000 */
[----:B------:R-:W-:-:S05]  /*4790*/  FFMA R65, R65, R88, R10 ;  /* 0x0000005841417223 */ /* 0x000fca000000000a */
[----:B------:R0:W-:Y:S05]  /*47a0*/  @P1 STG.E desc[UR52][R6.64+0x144], R65 ;  /* 0x0001444106001986 */ /* 0x0001ea000c101934 */
[----:B------:R-:W-:Y:S05]  /*47b0*/  @!P2 BRA `(.L_x_118) ;  /* 0x000000000004a947 */ /* 0x000fea0003800000 */
[----:B------:R0:W5:Y:S02]  /*47c0*/  LDG.E.LTC128B R104, desc[UR52][R4.64+0x140] ;  /* 0x0001403404687981 */ /* 0x000164000c1e1920 */
.L_x_118:
[----:B------:R-:W-:Y:S05]  /*47d0*/  BSYNC B1 ;  /* 0x0000000000017941 */ /* 0x000fea0003800000 */
.L_x_117:
        /* <DEDUP_REMOVED lines=8> */
.L_x_120:
[----:B------:R-:W-:Y:S05]  /*4860*/  BSYNC B1 ;  /* 0x0000000000017941 */ /* 0x000fea0003800000 */
.L_x_119:
        /* <DEDUP_REMOVED lines=8> */
.L_x_122:
[----:B------:R-:W-:Y:S05]  /*48f0*/  BSYNC B1 ;  /* 0x0000000000017941 */ /* 0x000fea0003800000 */
.L_x_121:
[----:B0----5:R-:W-:Y:S01]  /*4900*/  FMUL R11, R104, R89 ;  /* 0x00000059680b7220 */ /* 0x021fe20000400000 */
[----:B------:R-:W-:Y:S01]  /*4910*/  ISETP.GT.AND P0, PT, R0, RZ, P2 ;  /* 0x000000ff0000720c */ /* 0x000fe20001704270 */
[----:B------:R-:W-:Y:S02]  /*4920*/  BSSY B1, `(.L_x_123) ;  /* 0x0000005000017945 */ /* 0x000fe40003800000 */
[----:B------:R-:W-:-:S05]  /*4930*/  FFMA R11, R68, R88, R11 ;  /* 0x00000058440b7223 */ /* 0x000fca000000000b */
[----:B------:R0:W-:Y:S05]  /*4940*/  @P3 STG.E desc[UR52][R6.64+0x160], R11 ;  /* 0x0001600b06003986 */ /* 0x0001ea000c101934 */
[----:B------:R-:W-:Y:S05]  /*4950*/  @!P0 BRA `(.L_x_124) ;  /* 0x0000000000048947 */ /* 0x000fea0003800000 */
[----:B------:R0:W5:Y:S02]  /*4960*/  LDG.E.LTC128B R104, desc[UR52][R2.64+0x164] ;  /* 0x0001643402687981 */ /* 0x000164000c1e1920 */
.L_x_124:
[----:B------:R-:W-:Y:S05]  /*4970*/  BSYNC B1 ;  /* 0x0000000000017941 */ /* 0x000fea0003800000 */
.L_x_123:
[----:B-----5:R-:W-:Y:S01]  /*4980*/  FMUL R10, R104, R89 ;  /* 0x00000059680a7220 */ /* 0x020fe20000400000 */
[----:B------:R-:W-:Y:S01]  /*4990*/  ISETP.GT.AND P1, PT, R0, 0x8, P1 ;  /* 0x000000080000780c */ /* 0x000fe20000f24270 */
[----:B------:R-:W-:Y:S02]  /*49a0*/  BSSY B1, `(.L_x_125) ;  /* 0x0000005000017945 */ /* 0x000fe40003800000 */
[----:B------:R-:W-:-:S05]  /*49b0*/  FFMA R69, R69, R88, R10 ;  /* 0x0000005845457223 */ /* 0x000fca000000000a */
[----:B------:R0:W-:Y:S05]  /*49c0*/  @P0 STG.E desc[UR52][R6.64+0x164], R69 ;  /* 0x0001644506000986 */ /* 0x0001ea000c101934 */
[----:B------:R-:W-:Y:S05]  /*49d0*/  @!P1 BRA `(.L_x_126) ;  /* 0x0000000000049947 */ /* 0x000fea0003800000 */
[----:B------:R0:W5:Y:S02]  /*49e0*/  LDG.E.LTC128B R104, desc[UR52][R4.64+0x160] ;  /* 0x0001603404687981 */ /* 0x000164000c1e1920 */
.L_x_126:
[----:B------:R-:W-:Y:S05]  /*49f0*/  BSYNC B1 ;  /* 0x0000000000017941 */ /* 0x000fea0003800000 */
.L_x_125:
        /* <DEDUP_REMOVED lines=8> */
.L_x_128:
[----:B------:R-:W-:Y:S05]  /*4a80*/  BSYNC B1 ;  /* 0x0000000000017941 */ /* 0x000fea0003800000 */
.L_x_127:
        /* <DEDUP_REMOVED lines=8> */
.L_x_130:
[----:B------:R-:W-:Y:S05]  /*4b10*/  BSYNC B1 ;  /* 0x0000000000017941 */ /* 0x000fea0003800000 */
.L_x_129:
[----:B0----5:R-:W-:Y:S01]  /*4b20*/  FMUL R11, R104, R89 ;  /* 0x00000059680b7220 */ /* 0x021fe20000400000 */
[----:B------:R-:W-:Y:S01]  /*4b30*/  ISETP.GT.AND P2, PT, R0, RZ, P1 ;  /* 0x000000ff0000720c */ /* 0x000fe20000f44270 */
[----:B------:R-:W-:Y:S02]  /*4b40*/  BSSY B1, `(.L_x_131) ;  /* 0x0000005000017945 */ /* 0x000fe40003800000 */
[----:B------:R-:W-:-:S05]  /*4b50*/  FFMA R11, R72, R88, R11 ;  /* 0x00000058480b7223 */ /* 0x000fca000000000b */
[----:B------:R0:W-:Y:S05]  /*4b60*/  @P3 STG.E desc[UR52][R6.64+0x180], R11 ;  /* 0x0001800b06003986 */ /* 0x0001ea000c101934 */
[----:B------:R-:W-:Y:S05]  /*4b70*/  @!P2 BRA `(.L_x_132) ;  /* 0x000000000004a947 */ /* 0x000fea0003800000 */
[----:B------:R0:W5:Y:S02]  /*4b80*/  LDG.E.LTC128B R104, desc[UR52][R2.64+0x184] ;  /* 0x0001843402687981 */ /* 0x000164000c1e1920 */
.L_x_132:
[----:B------:R-:W-:Y:S05]  /*4b90*/  BSYNC B1 ;  /* 0x0000000000017941 */ /* 0x000fea0003800000 */
.L_x_131:
[----:B-----5:R-:W-:Y:S01]  /*4ba0*/  FMUL R10, R104, R89 ;  /* 0x00000059680a7220 */ /* 0x020fe20000400000 */
[----:B------:R-:W-:Y:S01]  /*4bb0*/  ISETP.GT.AND P0, PT, R0, 0x8, P0 ;  /* 0x000000080000780c */ /* 0x000fe20000704270 */
[----:B------:R-:W-:Y:S02]  /*4bc0*/  BSSY B1, `(.L_x_133) ;  /* 0x0000005000017945 */ /* 0x000fe40003800000 */
[----:B------:R-:W-:-:S05]  /*4bd0*/  FFMA R73, R73, R88, R10 ;  /* 0x0000005849497223 */ /* 0x000fca000000000a */
[----:B------:R0:W-:Y:S05]  /*4be0*/  @P2 STG.E desc[UR52][R6.64+0x184], R73 ;  /* 0x0001844906002986 */ /* 0x0001ea000c101934 */
[----:B------:R-:W-:Y:S05]  /*4bf0*/  @!P0 BRA `(.L_x_134) ;  /* 0x0000000000048947 */ /* 0x000fea0003800000 */
[----:B------:R0:W5:Y:S02]  /*4c00*/  LDG.E.LTC128B R104, desc[UR52][R4.64+0x180] ;  /* 0x0001803404687981 */ /* 0x000164000c1e1920 */
.L_x_134:
[----:B------:R-:W-:Y:S05]  /*4c10*/  BSYNC B1 ;  /* 0x0000000000017941 */ /* 0x000fea0003800000 */
.L_x_133:
        /* <DEDUP_REMOVED lines=8> */
.L_x_136:
[----:B------:R-:W-:Y:S05]  /*4ca0*/  BSYNC B1 ;  /* 0x0000000000017941 */ /* 0x000fea0003800000 */
.L_x_135:
        /* <DEDUP_REMOVED lines=8> */
.L_x_138:
[----:B------:R-:W-:Y:S05]  /*4d30*/  BSYNC B1 ;  /* 0x0000000000017941 */ /* 0x000fea0003800000 */
.L_x_137:
[----:B0----5:R-:W-:Y:S01]  /*4d40*/  FMUL R11, R104, R89 ;  /* 0x00000059680b7220 */ /* 0x021fe20000400000 */
[----:B------:R-:W-:Y:S01]  /*4d50*/  ISETP.GT.AND P1, PT, R0, RZ, P0 ;  /* 0x000000ff0000720c */ /* 0x000fe20000724270 */
[----:B------:R-:W-:Y:S02]  /*4d60*/  BSSY B1, `(.L_x_139) ;  /* 0x0000005000017945 */ /* 0x000fe40003800000 */
[----:B------:R-:W-:-:S05]  /*4d70*/  FFMA R11, R76, R88, R11 ;  /* 0x000000584c0b7223 */ /* 0x000fca000000000b */
[----:B------:R0:W-:Y:S05]  /*4d80*/  @P3 STG.E desc[UR52][R6.64+0x1a0], R11 ;  /* 0x0001a00b06003986 */ /* 0x0001ea000c101934 */
[----:B------:R-:W-:Y:S05]  /*4d90*/  @!P1 BRA `(.L_x_140) ;  /* 0x0000000000049947 */ /* 0x000fea0003800000 */
[----:B------:R0:W5:Y:S02]  /*4da0*/  LDG.E.LTC128B R104, desc[UR52][R2.64+0x1a4] ;  /* 0x0001a43402687981 */ /* 0x000164000c1e1920 */
.L_x_140:
[----:B------:R-:W-:Y:S05]  /*4db0*/  BSYNC B1 ;  /* 0x0000000000017941 */ /* 0x000fea0003800000 */
.L_x_139:
[----:B-----5:R-:W-:Y:S01]  /*4dc0*/  FMUL R10, R104, R89 ;  /* 0x00000059680a7220 */ /* 0x020fe20000400000 */
[----:B------:R-:W-:Y:S01]  /*4dd0*/  ISETP.GT.AND P2, PT, R0, 0x8, P2 ;  /* 0x000000080000780c */ /* 0x000fe20001744270 */
[----:B------:R-:W-:Y:S02]  /*4de0*/  BSSY B1, `(.L_x_141) ;  /* 0x0000005000017945 */ /* 0x000fe40003800000 */
[----:B------:R-:W-:-:S05]  /*4df0*/  FFMA R77, R77, R88, R10 ;  /* 0x000000584d4d7223 */ /* 0x000fca000000000a */
[----:B------:R0:W-:Y:S05]  /*4e00*/  @P1 STG.E desc[UR52][R6.64+0x1a4], R77 ;  /* 0x0001a44d06001986 */ /* 0x0001ea000c101934 */
[----:B------:R-:W-:Y:S05]  /*4e10*/  @!P2 BRA `(.L_x_142) ;  /* 0x000000000004a947 */ /* 0x000fea0003800000 */
[----:B------:R0:W5:Y:S02]  /*4e20*/  LDG.E.LTC128B R104, desc[UR52][R4.64+0x1a0] ;  /* 0x0001a03404687981 */ /* 0x000164000c1e1920 */
.L_x_142:
[----:B------:R-:W-:Y:S05]  /*4e30*/  BSYNC B1 ;  /* 0x0000000000017941 */ /* 0x000fea0003800000 */
.L_x_141:
        /* <DEDUP_REMOVED lines=8> */
.L_x_144:
[----:B------:R-:W-:Y:S05]  /*4ec0*/  BSYNC B1 ;  /* 0x0000000000017941 */ /* 0x000fea0003800000 */
.L_x_143:
        /* <DEDUP_REMOVED lines=8> */
.L_x_146:
[----:B------:R-:W-:Y:S05]  /*4f50*/  BSYNC B1 ;  /* 0x0000000000017941 */ /* 0x000fea0003800000 */
.L_x_145:
[----:B0----5:R-:W-:Y:S01]  /*4f60*/  FMUL R11, R104, R89 ;  /* 0x00000059680b7220 */ /* 0x021fe20000400000 */
[----:B------:R-:W-:Y:S01]  /*4f70*/  ISETP.GT.AND P0, PT, R0, RZ, P2 ;  /* 0x000000ff0000720c */ /* 0x000fe20001704270 */
[----:B------:R-:W-:Y:S02]  /*4f80*/  BSSY B1, `(.L_x_147) ;  /* 0x0000005000017945 */ /* 0x000fe40003800000 */
[----:B------:R-:W-:-:S05]  /*4f90*/  FFMA R11, R80, R88, R11 ;  /* 0x00000058500b7223 */ /* 0x000fca000000000b */
[----:B------:R0:W-:Y:S05]  /*4fa0*/  @P3 STG.E desc[UR52][R6.64+0x1c0], R11 ;  /* 0x0001c00b06003986 */ /* 0x0001ea000c101934 */
[----:B------:R-:W-:Y:S05]  /*4fb0*/  @!P0 BRA `(.L_x_148) ;  /* 0x0000000000048947 */ /* 0x000fea0003800000 */
[----:B------:R0:W5:Y:S02]  /*4fc0*/  LDG.E.LTC128B R104, desc[UR52][R2.64+0x1c4] ;  /* 0x0001c43402687981 */ /* 0x000164000c1e1920 */
.L_x_148:
[----:B------:R-:W-:Y:S05]  /*4fd0*/  BSYNC B1 ;  /* 0x0000000000017941 */ /* 0x000fea0003800000 */
.L_x_147:
[----:B-----5:R-:W-:Y:S01]  /*4fe0*/  FMUL R10, R104, R89 ;  /* 0x00000059680a7220 */ /* 0x020fe20000400000 */
[----:B------:R-:W-:Y:S01]  /*4ff0*/  ISETP.GT.AND P1, PT, R0, 0x8, P1 ;  /* 0x000000080000780c */ /* 0x000fe20000f24270 */
[----:B------:R-:W-:Y:S02]  /*5000*/  BSSY B1, `(.L_x_149) ;  /* 0x0000005000017945 */ /* 0x000fe40003800000 */
[----:B------:R-:W-:-:S05]  /*5010*/  FFMA R81, R81, R88, R10 ;  /* 0x0000005851517223 */ /* 0x000fca000000000a */
[----:B------:R0:W-:Y:S05]  /*5020*/  @P0 STG.E desc[UR52][R6.64+0x1c4], R81 ;  /* 0x0001c45106000986 */ /* 0x0001ea000c101934 */
[----:B------:R-:W-:Y:S05]  /*5030*/  @!P1 BRA `(.L_x_150) ;  /* 0x0000000000049947 */ /* 0x000fea0003800000 */
[----:B------:R0:W5:Y:S02]  /*5040*/  LDG.E.LTC128B R104, desc[UR52][R4.64+0x1c0] ;  /* 0x0001c03404687981 */ /* 0x000164000c1e1920 */
.L_x_150:
[----:B------:R-:W-:Y:S05]  /*5050*/  BSYNC B1 ;  /* 0x0000000000017941 */ /* 0x000fea0003800000 */
.L_x_149:
        /* <DEDUP_REMOVED lines=8> */
.L_x_152:
[----:B------:R-:W-:Y:S05]  /*50e0*/  BSYNC B1 ;  /* 0x0000000000017941 */ /* 0x000fea0003800000 */
.L_x_151:
        /* <DEDUP_REMOVED lines=8> */
.L_x_154:
[----:B------:R-:W-:Y:S05]  /*5170*/  BSYNC B1 ;  /* 0x0000000000017941 */ /* 0x000fea0003800000 */
.L_x_153:
[----:B0----5:R-:W-:Y:S01]  /*5180*/  FMUL R11, R104, R89 ;  /* 0x00000059680b7220 */ /* 0x021fe20000400000 */
[----:B------:R-:W-:Y:S01]  /*5190*/  ISETP.GT.AND P2, PT, R0, RZ, P1 ;  /* 0x000000ff0000720c */ /* 0x000fe20000f44270 */
[----:B------:R-:W-:Y:S02]  /*51a0*/  BSSY B1, `(.L_x_155) ;  /* 0x0000005000017945 */ /* 0x000fe40003800000 */
[----:B------:R-:W-:-:S05]  /*51b0*/  FFMA R11, R84, R88, R11 ;  /* 0x00000058540b7223 */ /* 0x000fca000000000b */
[----:B------:R0:W-:Y:S05]  /*51c0*/  @P3 STG.E desc[UR52][R6.64+0x1e0], R11 ;  /* 0x0001e00b06003986 */ /* 0x0001ea000c101934 */
[----:B------:R-:W-:Y:S05]  /*51d0*/  @!P2 BRA `(.L_x_156) ;  /* 0x000000000004a947 */ /* 0x000fea0003800000 */
[----:B------:R0:W5:Y:S02]  /*51e0*/  LDG.E.LTC128B R104, desc[UR52][R2.64+0x1e4] ;  /* 0x0001e43402687981 */ /* 0x000164000c1e1920 */
.L_x_156:
[----:B------:R-:W-:Y:S05]  /*51f0*/  BSYNC B1 ;  /* 0x0000000000017941 */ /* 0x000fea0003800000 */
.L_x_155:
[----:B01--45:R-:W-:Y:S01]  /*5200*/  FMUL R2, R104, R89 ;  /* 0x0000005968027220 */ /* 0x033fe20000400000 */
[----:B------:R-:W-:Y:S01]  /*5210*/  ISETP.GT.AND P0, PT, R0, 0x8, P0 ;  /* 0x000000080000780c */ /* 0x000fe20000704270 */
[----:B------:R-:W-:Y:S02]  /*5220*/  BSSY B1, `(.L_x_157) ;  /* 0x0000005000017945 */ /* 0x000fe40003800000 */
[----:B------:R-:W-:-:S05]  /*5230*/  FFMA R85, R85, R88, R2 ;  /* 0x0000005855557223 */ /* 0x000fca0000000002 */
[----:B------:R0:W-:Y:S05]  /*5240*/  @P2 STG.E desc[UR52][R6.64+0x1e4], R85 ;  /* 0x0001e45506002986 */ /* 0x0001ea000c101934 */
[----:B------:R-:W-:Y:S05]  /*5250*/  @!P0 BRA `(.L_x_158) ;  /* 0x0000000000048947 */ /* 0x000fea0003800000 */
[----:B------:R1:W5:Y:S02]  /*5260*/  LDG.E.LTC128B R104, desc[UR52][R4.64+0x1e0] ;  /* 0x0001e03404687981 */ /* 0x000364000c1e1920 */
.L_x_158:
[----:B------:R-:W-:Y:S05]  /*5270*/  BSYNC B1 ;  /* 0x0000000000017941 */ /* 0x000fea0003800000 */
.L_x_157:
[----:B-----5:R-:W-:Y:S01]  /*5280*/  FMUL R3, R104, R89 ;  /* 0x0000005968037220 */ /* 0x020fe20000400000 */
[----:B------:R-:W-:Y:S01]  /*5290*/  @P0 IMAD.MOV.U32 R2, RZ, RZ, R8 ;  /* 0x000000ffff020224 */ /* 0x000fe200078e0008 */
[----:B------:R-:W-:Y:S01]  /*52a0*/  ISETP.GT.AND P1, PT, R0, 0x8, P1 ;  /* 0x000000080000780c */ /* 0x000fe20000f24270 */
[----:B------:R-:W-:Y:S01]  /*52b0*/  BSSY B1, `(.L_x_159) ;  /* 0x0000006000017945 */ /* 0x000fe20003800000 */
[----:B0-2---:R-:W-:Y:S01]  /*52c0*/  FFMA R7, R86, R88, R3 ;  /* 0x0000005856077223 */ /* 0x005fe20000000003 */
[----:B------:R-:W-:-:S05]  /*52d0*/  @P0 IMAD.MOV.U32 R3, RZ, RZ, R9 ;  /* 0x000000ffff030224 */ /* 0x000fca00078e0009 */
[----:B------:R0:W-:Y:S05]  /*52e0*/  @P0 STG.E desc[UR52][R2.64+0x1e0], R7 ;  /* 0x0001e00702000986 */ /* 0x0001ea000c101934 */
[----:B------:R-:W-:Y:S05]  /*52f0*/  @!P1 BRA `(.L_x_160) ;  /* 0x0000000000049947 */ /* 0x000fea0003800000 */
[----:B------:R2:W5:Y:S02]  /*5300*/  LDG.E.LTC128B R104, desc[UR52][R4.64+0x1e4] ;  /* 0x0001e43404687981 */ /* 0x000564000c1e1920 */
.L_x_160:
[----:B------:R-:W-:Y:S05]  /*5310*/  BSYNC B1 ;  /* 0x0000000000017941 */ /* 0x000fea0003800000 */
.L_x_159:
[----:B-----5:R-:W-:-:S04]  /*5320*/  FMUL R104, R104, R89 ;  /* 0x0000005968687220 */ /* 0x020fc80000400000 */
[----:B------:R-:W-:Y:S01]  /*5330*/  FFMA R87, R87, R88, R104 ;  /* 0x0000005857577223 */ /* 0x000fe20000000068 */
[----:B------:R-:W-:Y:S06]  /*5340*/  @!P1 BRA `(.L_x_161) ;  /* 0x0000000c00a09947 */ /* 0x000fec0003800000 */
[----:B------:R4:W-:Y:S01]  /*5350*/  STG.E desc[UR52][R8.64+0x1e4], R87 ;  /* 0x0001e45708007986 */ /* 0x0009e2000c101934 */
[----:B------:R-:W-:Y:S05]  /*5360*/  BRA `(.L_x_161) ;  /* 0x0000000c00987947 */ /* 0x000fea0003800000 */
.L_x_36:
[----:B------:R-:W-:Y:S01]  /*5370*/  ULDC.64 UR4, c[0x0][0x5c0] ;  /* 0x0001700000047ab9 */ /* 0x000fe20000000a00 */
[----:B------:R-:W-:Y:S01]  /*5380*/  ISETP.GT.AND P5, PT, R18, 0x1, PT ;  /* 0x000000011200780c */ /* 0x000fe20003fa4270 */
[-C--:B------:R-:W-:Y:S01]  /*5390*/  FMUL R25, R25, R88.reuse ;  /* 0x0000005819197220 */ /* 0x080fe20000400000 */
[----:B------:R-:W-:Y:S01]  /*53a0*/  LEA R2, P1, R102, UR4, 0x2 ;  /* 0x0000000466027c11 */ /* 0x000fe2000f8210ff */
[-C--:B------:R-:W-:Y:S01]  /*53b0*/  FMUL R9, R26, R88.reuse ;  /* 0x000000581a097220 */ /* 0x080fe20000400000 */
[----:B------:R-:W-:Y:S01]  /*53c0*/  ISETP.GT.AND P3, PT, R0, RZ, P5 ;  /* 0x000000ff0000720c */ /* 0x000fe20002f64270 */
[-C--:B------:R-:W-:Y:S01]  /*53d0*/  FMUL R27, R27, R88.reuse ;  /* 0x000000581b1b7220 */ /* 0x080fe20000400000 */
[----:B------:R-:W-:Y:S01]  /*53e0*/  LEA.HI.X R3, R102, UR5, R7, 0x2, P1 ;  /* 0x0000000566037c11 */ /* 0x000fe200088f1407 */
[-C--:B------:R-:W-:Y:S01]  /*53f0*/  FMUL R7, R24, R88.reuse ;  /* 0x0000005818077220 */ /* 0x080fe20000400000 */
[C---:B------:R-:W-:Y:S01]  /*5400*/  ISETP.GT.AND P0, PT, R0.reuse, 0x8, P0 ;  /* 0x000000080000780c */ /* 0x040fe20000704270 */
[-C--:B------:R-:W-:Y:S01]  /*5410*/  FMUL R29, R29, R88.reuse ;  /* 0x000000581d1d7220 */ /* 0x080fe20000400000 */
[----:B------:R-:W-:Y:S01]  /*5420*/  ISETP.GT.AND P5, PT, R0, 0x8, P5 ;  /* 0x000000080000780c */ /* 0x000fe20002fa4270 */
[-C--:B------:R-:W-:Y:S01]  /*5430*/  FMUL R11, R30, R88.reuse ;  /* 0x000000581e0b7220 */ /* 0x080fe20000400000 */
[----:B------:R0:W-:Y:S01]  /*5440*/  @P2 STG.E desc[UR52][R2.64], R7 ;  /* 0x0000000702002986 */ /* 0x0001e2000c101934 */
[C---:B------:R-:W-:Y:S01]  /*5450*/  ISETP.GT.AND P2, PT, R18.reuse, 0x8, PT ;  /* 0x000000081200780c */ /* 0x040fe20003f44270 */
[-C--:B------:R-:W-:Y:S01]  /*5460*/  FMUL R31, R31, R88.reuse ;  /* 0x000000581f1f7220 */ /* 0x080fe20000400000 */
[----:B------:R-:W-:Y:S01]  /*5470*/  SHF.L.U64.HI R5, R95, 0x2, R94 ;  /* 0x000000025f057819 */ /* 0x000fe2000001025e */
[----:B------:R-:W-:Y:S01]  /*5480*/  FMUL R33, R33, R88 ;  /* 0x0000005821217220 */ /* 0x000fe20000400000 */
[----:B------:R-:W-:Y:S01]  /*5490*/  LEA R4, P6, R95, R2, 0x2 ;  /* 0x000000025f047211 */ /* 0x000fe200078c10ff */
[----:B------:R-:W-:Y:S01]  /*54a0*/  @P3 STG.E desc[UR52][R2.64+0x4], R25 ;  /* 0x0000041902003986 */ /* 0x000fe2000c101934 */
[----:B------:R-:W-:Y:S01]  /*54b0*/  ISETP.GT.AND P1, PT, R18, 0x9, PT ;  /* 0x000000091200780c */ /* 0x000fe20003f24270 */
[-C--:B------:R-:W-:Y:S01]  /*54c0*/  FMUL R35, R35, R88.reuse ;  /* 0x0000005823237220 */ /* 0x080fe20000400000 */
[C---:B------:R-:W-:Y:S01]  /*54d0*/  ISETP.GT.AND P4, PT, R0.reuse, RZ, P2 ;  /* 0x000000ff0000720c */ /* 0x040fe20001784270 */
[----:B------:R-:W-:Y:S01]  /*54e0*/  IMAD.X R5, R5, 0x1, R3, P6 ;  /* 0x0000000105057824 */ /* 0x000fe200030e0603 */
[----:B------:R-:W-:Y:S01]  /*54f0*/  ISETP.GT.AND P3, PT, R0, RZ, P1 ;  /* 0x000000ff0000720c */ /* 0x000fe20000f64270 */
[-C--:B0-----:R-:W-:Y:S01]  /*5500*/  FMUL R7, R28, R88.reuse ;  /* 0x000000581c077220 */ /* 0x081fe20000400000 */
[C---:B------:R-:W-:Y:S01]  /*5510*/  ISETP.GT.AND P2, PT, R0.reuse, 0x8, P2 ;  /* 0x000000080000780c */ /* 0x040fe20001744270 */
[-C--:B------:R-:W-:Y:S01]  /*5520*/  FMUL R37, R37, R88.reuse ;  /* 0x0000005825257220 */ /* 0x080fe20000400000 */
[----:B------:R-:W-:Y:S01]  /*5530*/  ISETP.GT.AND P1, PT, R0, 0x8, P1 ;  /* 0x000000080000780c */ /* 0x000fe20000f24270 */
[----:B------:R0:W-:Y:S01]  /*5540*/  @P0 STG.E desc[UR52][R4.64], R9 ;  /* 0x0000000904000986 */ /* 0x0001e2000c101934 */
[C---:B------:R-:W-:Y:S01]  /*5550*/  ISETP.GT.AND P0, PT, R18.reuse, 0x10, PT ;  /* 0x000000101200780c */ /* 0x040fe20003f04270 */
[-C--:B------:R-:W-:Y:S01]  /*5560*/  FMUL R39, R39, R88.reuse ;  /* 0x0000005827277220 */ /* 0x080fe20000400000 */
[-C--:B------:R-:W-:Y:S01]  /*5570*/  FMUL R41, R41, R88.reuse ;  /* 0x0000005829297220 */ /* 0x080fe20000400000 */
[----:B------:R-:W-:Y:S01]  /*5580*/  @P5 STG.E desc[UR52][R4.64+0x4], R27 ;  /* 0x0000041b04005986 */ /* 0x000fe2000c101934 */
[----:B------:R-:W-:Y:S01]  /*5590*/  ISETP.GT.AND P5, PT, R18, 0x11, PT ;  /* 0x000000111200780c */ /* 0x000fe20003fa4270 */
[-C--:B------:R-:W-:Y:S01]  /*55a0*/  FMUL R43, R43, R88.reuse ;  /* 0x000000582b2b7220 */ /* 0x080fe20000400000 */
[-C--:B------:R-:W-:Y:S01]  /*55b0*/  FMUL R45, R45, R88.reuse ;  /* 0x000000582d2d7220 */ /* 0x080fe20000400000 */
[----:B------:R1:W-:Y:S01]  /*55c0*/  @P4 STG.E desc[UR52][R2.64+0x20], R7 ;  /* 0x0000200702004986 */ /* 0x0003e2000c101934 */
[C---:B------:R-:W-:Y:S01]  /*55d0*/  ISETP.GT.AND P4, PT, R0.reuse, RZ, P0 ;  /* 0x000000ff0000720c */ /* 0x040fe20000784270 */
[-C--:B------:R-:W-:Y:S01]  /*55e0*/  FMUL R47, R47, R88.reuse ;  /* 0x000000582f2f7220 */ /* 0x080fe20000400000 */
[-C--:B------:R-:W-:Y:S01]  /*55f0*/  FMUL R49, R49, R88.reuse ;  /* 0x0000005831317220 */ /* 0x080fe20000400000 */
[----:B------:R-:W-:Y:S01]  /*5600*/  @P3 STG.E desc[UR52][R2.64+0x24], R29 ;  /* 0x0000241d02003986 */ /* 0x000fe2000c101934 */
[----:B------:R-:W-:Y:S01]  /*5610*/  ISETP.GT.AND P3, PT, R0, RZ, P5 ;  /* 0x000000ff0000720c */ /* 0x000fe20002f64270 */
[-C--:B0-----:R-:W-:Y:S01]  /*5620*/  FMUL R9, R32, R88.reuse ;  /* 0x0000005820097220 */ /* 0x081fe20000400000 */
[-C--:B------:R-:W-:Y:S01]  /*5630*/  FMUL R51, R51, R88.reuse ;  /* 0x0000005833337220 */ /* 0x080fe20000400000 */
[----:B------:R0:W-:Y:S01]  /*5640*/  @P2 STG.E desc[UR52][R4.64+0x20], R11 ;  /* 0x0000200b04002986 */ /* 0x0001e2000c101934 */
[----:B------:R-:W-:Y:S01]  /*5650*/  ISETP.GT.AND P2, PT, R0, 0x8, P5 ;  /* 0x000000080000780c */ /* 0x000fe20002f44270 */
[-C--:B------:R-:W-:Y:S01]  /*5660*/  FMUL R53, R53, R88.reuse ;  /* 0x0000005835357220 */ /* 0x080fe20000400000 */
[----:B------:R-:W-:Y:S01]  /*5670*/  ISETP.GT.AND P5, PT, R18, 0x18, PT ;  /* 0x000000181200780c */ /* 0x000fe20003fa4270 */
[----:B------:R-:W-:Y:S01]  /*5680*/  @P1 STG.E desc[UR52][R4.64+0x24], R31 ;  /* 0x0000241f04001986 */ /* 0x000fe2000c101934 */
[----:B------:R-:W-:Y:S01]  /*5690*/  ISETP.GT.AND P1, PT, R0, 0x8, P0 ;  /* 0x000000080000780c */ /* 0x000fe20000724270 */
[-C--:B-1----:R-:W-:Y:S01]  /*56a0*/  FMUL R7, R34, R88.reuse ;  /* 0x0000005822077220 */ /* 0x082fe20000400000 */
[----:B------:R-:W-:Y:S01]  /*56b0*/  ISETP.GT.AND P0, PT, R18, 0x19, PT ;  /* 0x000000191200780c */ /* 0x000fe20003f04270 */
[----:B------:R1:W-:Y:S01]  /*56c0*/  @P4 STG.E desc[UR52][R2.64+0x40], R9 ;  /* 0x0000400902004986 */ /* 0x0003e2000c101934 */
[C---:B------:R-:W-:Y:S01]  /*56d0*/  ISETP.GT.AND P4, PT, R0.reuse, RZ, P5 ;  /* 0x000000ff0000720c */ /* 0x040fe20002f84270 */
[-C--:B------:R-:W-:Y:S01]  /*56e0*/  FMUL R55, R55, R88.reuse ;  /* 0x0000005837377220 */ /* 0x080fe20000400000 */
[-C--:B------:R-:W-:Y:S01]  /*56f0*/  FMUL R57, R57, R88.reuse ;  /* 0x0000005839397220 */ /* 0x080fe20000400000 */
[----:B------:R-:W-:Y:S01]  /*5700*/  @P3 STG.E desc[UR52][R2.64+0x44], R33 ;  /* 0x0000442102003986 */ /* 0x000fe2000c101934 */
[----:B------:R-:W-:Y:S01]  /*5710*/  ISETP.GT.AND P3, PT, R0, RZ, P0 ;  /* 0x000000ff0000720c */ /* 0x000fe20000764270 */
[-C--:B0-----:R-:W-:Y:S01]  /*5720*/  FMUL R11, R38, R88.reuse ;  /* 0x00000058260b7220 */ /* 0x081fe20000400000 */
[----:B------:R-:W-:Y:S01]  /*5730*/  ISETP.GT.AND P0, PT, R0, 0x8, P0 ;  /* 0x000000080000780c */ /* 0x000fe20000704270 */
[-C--:B------:R-:W-:Y:S01]  /*5740*/  FMUL R59, R59, R88.reuse ;  /* 0x000000583b3b7220 */ /* 0x080fe20000400000 */
[-C--:B------:R-:W-:Y:S01]  /*5750*/  FMUL R61, R61, R88.reuse ;  /* 0x000000583d3d7220 */ /* 0x080fe20000400000 */
[----:B------:R0:W-:Y:S01]  /*5760*/  @P1 STG.E desc[UR52][R4.64+0x40], R7 ;  /* 0x0000400704001986 */ /* 0x0001e2000c101934 */
[----:B------:R-:W-:Y:S01]  /*5770*/  ISETP.GT.AND P1, PT, R18, 0x20, PT ;  /* 0x000000201200780c */ /* 0x000fe20003f24270 */
[-C--:B-1----:R-:W-:Y:S01]  /*5780*/  FMUL R9, R36, R88.reuse ;  /* 0x0000005824097220 */ /* 0x082fe20000400000 */
[-C--:B------:R-:W-:Y:S01]  /*5790*/  FMUL R63, R63, R88.reuse ;  /* 0x000000583f3f7220 */ /* 0x080fe20000400000 */
[----:B------:R-:W-:Y:S01]  /*57a0*/  @P2 STG.E desc[UR52][R4.64+0x44], R35 ;  /* 0x0000442304002986 */ /* 0x000fe2000c101934 */
[----:B------:R-:W-:Y:S01]  /*57b0*/  ISETP.GT.AND P2, PT, R0, 0x8, P5 ;  /* 0x000000080000780c */ /* 0x000fe20002f44270 */
[-C--:B------:R-:W-:Y:S01]  /*57c0*/  FMUL R65, R65, R88.reuse ;  /* 0x0000005841417220 */ /* 0x080fe20000400000 */
[----:B------:R-:W-:Y:S01]  /*57d0*/  ISETP.GT.AND P5, PT, R18, 0x21, PT ;  /* 0x000000211200780c */ /* 0x000fe20003fa4270 */
[----:B------:R1:W-:Y:S01]  /*57e0*/  @P4 STG.E desc[UR52][R2.64+0x60], R9 ;  /* 0x0000600902004986 */ /* 0x0003e2000c101934 */
[C---:B------:R-:W-:Y:S01]  /*57f0*/  ISETP.GT.AND P4, PT, R0.reuse, RZ, P1 ;  /* 0x000000ff0000720c */ /* 0x040fe20000f84270 */
[-C--:B------:R-:W-:Y:S01]  /*5800*/  FMUL R67, R67, R88.reuse ;  /* 0x0000005843437220 */ /* 0x080fe20000400000 */
[C---:B------:R-:W-:Y:S01]  /*5810*/  ISETP.GT.AND P1, PT, R0.reuse, 0x8, P1 ;  /* 0x000000080000780c */ /* 0x040fe20000f24270 */
[----:B------:R-:W-:Y:S01]  /*5820*/  @P3 STG.E desc[UR52][R2.64+0x64], R37 ;  /* 0x0000642502003986 */ /* 0x000fe2000c101934 */
[----:B------:R-:W-:Y:S01]  /*5830*/  ISETP.GT.AND P3, PT, R0, RZ, P5 ;  /* 0x000000ff0000720c */ /* 0x000fe20002f64270 */
[-C--:B0-----:R-:W-:Y:S01]  /*5840*/  FMUL R7, R40, R88.reuse ;  /* 0x0000005828077220 */ /* 0x081fe20000400000 */
[-C--:B------:R-:W-:Y:S01]  /*5850*/  FMUL R69, R69, R88.reuse ;  /* 0x0000005845457220 */ /* 0x080fe20000400000 */
[-C--:B------:R-:W-:Y:S01]  /*5860*/  FMUL R71, R71, R88.reuse ;  /* 0x0000005847477220 */ /* 0x080fe20000400000 */
[-C--:B------:R-:W-:Y:S01]  /*5870*/  FMUL R73, R73, R88.reuse ;  /* 0x0000005849497220 */ /* 0x080fe20000400000 */
[----:B------:R0:W-:Y:S01]  /*5880*/  @P2 STG.E desc[UR52][R4.64+0x60], R11 ;  /* 0x0000600b04002986 */ /* 0x0001e2000c101934 */
[----:B------:R-:W-:Y:S01]  /*5890*/  ISETP.GT.AND P2, PT, R0, 0x8, P5 ;  /* 0x000000080000780c */ /* 0x000fe20002f44270 */
[-C--:B-1----:R-:W-:Y:S01]  /*58a0*/  FMUL R9, R42, R88.reuse ;  /* 0x000000582a097220 */ /* 0x082fe20000400000 */
[C---:B------:R-:W-:Y:S01]  /*58b0*/  ISETP.GT.AND P5, PT, R18.reuse, 0x28, PT ;  /* 0x000000281200780c */ /* 0x040fe20003fa4270 */
        /* <DEDUP_REMOVED lines=12> */
[----:B------:R0:W-:Y:S01]  /*5980*/  @P1 STG.E desc[UR52][R4.64+0x80], R9 ;  /* 0x0000800904001986 */ /* 0x0001e2000c101934 */
[----:B------:R-:W-:Y:S01]  /*5990*/  ISETP.GT.AND P1, PT, R18, 0x30, PT ;  /* 0x000000301200780c */ /* 0x000fe20003f24270 */
[-C--:B------:R-:W-:Y:S01]  /*59a0*/  FMUL R83, R83, R88.reuse ;  /* 0x0000005853537220 */ /* 0x080fe20000400000 */
[-C--:B------:R-:W-:Y:S01]  /*59b0*/  FMUL R85, R85, R88.reuse ;  /* 0x0000005855557220 */ /* 0x080fe20000400000 */
[----:B------:R-:W-:Y:S01]  /*59c0*/  @P2 STG.E desc[UR52][R4.64+0x84], R43 ;  /* 0x0000842b04002986 */ /* 0x000fe2000c101934 */
[-C--:B-1----:R-:W-:Y:S01]  /*59d0*/  FMUL R7, R44, R88.reuse ;  /* 0x000000582c077220 */ /* 0x082fe20000400000 */
[----:B------:R-:W-:Y:S01]  /*59e0*/  ISETP.GT.AND P2, PT, R0, 0x8, P5 ;  /* 0x000000080000780c */ /* 0x000fe20002f44270 */
[----:B------:R-:W-:Y:S01]  /*59f0*/  FMUL R87, R87, R88 ;  /* 0x0000005857577220 */ /* 0x000fe20000400000 */
[----:B------:R-:W-:-:S02]  /*5a00*/  ISETP.GT.AND P5, PT, R18, 0x31, PT ;  /* 0x000000311200780c */ /* 0x000fc40003fa4270 */
[----:B------:R1:W-:Y:S01]  /*5a10*/  @P4 STG.E desc[UR52][R2.64+0xa0], R7 ;  /* 0x0000a00702004986 */ /* 0x0003e2000c101934 */
[----:B------:R-:W-:Y:S01]  /*5a20*/  ISETP.GT.AND P4, PT, R0, RZ, P1 ;  /* 0x000000ff0000720c */ /* 0x000fe20000f84270 */
[----:B0-----:R-:W-:Y:S01]  /*5a30*/  FMUL R9, R48, R88 ;  /* 0x0000005830097220 */ /* 0x001fe20000400000 */
[C---:B------:R-:W-:Y:S01]  /*5a40*/  ISETP.GT.AND P1, PT, R0.reuse, 0x8, P1 ;  /* 0x000000080000780c */ /* 0x040fe20000f24270 */
[----:B------:R-:W-:Y:S01]  /*5a50*/  @P3 STG.E desc[UR52][R2.64+0xa4], R45 ;  /* 0x0000a42d02003986 */ /* 0x000fe2000c101934 */
[----:B------:R-:W-:-:S04]  /*5a60*/  ISETP.GT.AND P3, PT, R0, RZ, P5 ;  /* 0x000000ff0000720c */ /* 0x000fc80002f64270 */
[----:B------:R0:W-:Y:S01]  /*5a70*/  @P2 STG.E desc[UR52][R4.64+0xa0], R11 ;  /* 0x0000a00b04002986 */ /* 0x0001e2000c101934 */
[----:B------:R-:W-:Y:S02]  /*5a80*/  ISETP.GT.AND P2, PT, R0, 0x8, P5 ;  /* 0x000000080000780c */ /* 0x000fe40002f44270 */
[C---:B------:R-:W-:Y:S01]  /*5a90*/  ISETP.GT.AND P5, PT, R18.reuse, 0x38, PT ;  /* 0x000000381200780c */ /* 0x040fe20003fa4270 */
[----:B------:R-:W-:Y:S01]  /*5aa0*/  @P0 STG.E desc[UR52][R4.64+0xa4], R47 ;  /* 0x0000a42f04000986 */ /* 0x000fe2000c101934 */
[----:B------:R-:W-:Y:S01]  /*5ab0*/  ISETP.GT.AND P0, PT, R18, 0x39, PT ;  /* 0x000000391200780c */ /* 0x000fe20003f04270 */
[----:B-1----:R-:W-:Y:S02]  /*5ac0*/  FMUL R7, R50, R88 ;  /* 0x0000005832077220 */ /* 0x002fe40000400000 */
[----:B------:R1:W-:Y:S01]  /*5ad0*/  @P4 STG.E desc[UR52][R2.64+0xc0], R9 ;  /* 0x0000c00902004986 */ /* 0x0003e2000c101934 */
[----:B------:R-:W-:-:S03]  /*5ae0*/  ISETP.GT.AND P4, PT, R0, RZ, P5 ;  /* 0x000000ff0000720c */ /* 0x000fc60002f84270 */
[----:B------:R-:W-:Y:S01]  /*5af0*/  @P3 STG.E desc[UR52][R2.64+0xc4], R49 ;  /* 0x0000c43102003986 */ /* 0x000fe2000c101934 */
[----:B------:R-:W-:Y:S01]  /*5b00*/  ISETP.GT.AND P3, PT, R0, RZ, P0 ;  /* 0x000000ff0000720c */ /* 0x000fe20000764270 */
[----:B0-----:R-:W-:Y:S01]  /*5b10*/  FMUL R11, R54, R88 ;  /* 0x00000058360b7220 */ /* 0x001fe20000400000 */
[----:B------:R-:W-:Y:S01]  /*5b20*/  ISETP.GT.AND P0, PT, R0, 0x8, P0 ;  /* 0x000000080000780c */ /* 0x000fe20000704270 */
[----:B------:R0:W-:Y:S01]  /*5b30*/  @P1 STG.E desc[UR52][R4.64+0xc0], R7 ;  /* 0x0000c00704001986 */ /* 0x0001e2000c101934 */
[----:B------:R-:W-:-:S03]  /*5b40*/  ISETP.GT.AND P1, PT, R18, 0x40, PT ;  /* 0x000000401200780c */ /* 0x000fc60003f24270 */
[----:B------:R-:W-:Y:S01]  /*5b50*/  @P2 STG.E desc[UR52][R4.64+0xc4], R51 ;  /* 0x0000c43304002986 */ /* 0x000fe2000c101934 */
[-C--:B-1----:R-:W-:Y:S01]  /*5b60*/  FMUL R9, R52, R88.reuse ;  /* 0x0000005834097220 */ /* 0x082fe20000400000 */
[----:B------:R-:W-:Y:S02]  /*5b70*/  ISETP.GT.AND P2, PT, R0, 0x8, P5 ;  /* 0x000000080000780c */ /* 0x000fe40002f44270 */
[----:B------:R-:W-:Y:S02]  /*5b80*/  ISETP.GT.AND P5, PT, R18, 0x41, PT ;  /* 0x000000411200780c */ /* 0x000fe40003fa4270 */
        /* <DEDUP_REMOVED lines=35> */
[-C--:B-1----:R-:W-:Y:S02]  /*5dc0*/  FMUL R7, R66, R88.reuse ;  /* 0x0000005842077220 */ /* 0x082fe40000400000 */
[----:B------:R1:W-:Y:S01]  /*5dd0*/  @P4 STG.E desc[UR52][R2.64+0x140], R9 ;  /* 0x0001400902004986 */ /* 0x0003e2000c101934 */
[C---:B------:R-:W-:Y:S02]  /*5de0*/  ISETP.GT.AND P4, PT, R0.reuse, RZ, P5 ;  /* 0x000000ff0000720c */ /* 0x040fe40002f84270 */
[C---:B------:R-:W-:Y:S01]  /*5df0*/  ISETP.GT.AND P5, PT, R0.reuse, 0x8, P5 ;  /* 0x000000080000780c */ /* 0x040fe20002fa4270 */
[----:B------:R-:W-:Y:S01]  /*5e00*/  @P3 STG.E desc[UR52][R2.64+0x144], R65 ;  /* 0x0001444102003986 */ /* 0x000fe2000c101934 */
[----:B------:R-:W-:Y:S01]  /*5e10*/  ISETP.GT.AND P3, PT, R0, RZ, P0 ;  /* 0x000000ff0000720c */ /* 0x000fe20000764270 */
[-C--:B0-----:R-:W-:Y:S01]  /*5e20*/  FMUL R11, R70, R88.reuse ;  /* 0x00000058460b7220 */ /* 0x081fe20000400000 */
[----:B------:R-:W-:Y:S01]  /*5e30*/  ISETP.GT.AND P0, PT, R0, 0x8, P0 ;  /* 0x000000080000780c */ /* 0x000fe20000704270 */
[----:B------:R0:W-:Y:S01]  /*5e40*/  @P1 STG.E desc[UR52][R4.64+0x140], R7 ;  /* 0x0001400704001986 */ /* 0x0001e2000c101934 */
[----:B------:R-:W-:Y:S01]  /*5e50*/  ISETP.GT.AND P1, PT, R18, 0x60, PT ;  /* 0x000000601200780c */ /* 0x000fe20003f24270 */
[----:B-1----:R-:W-:-:S02]  /*5e60*/  FMUL R9, R68, R88 ;  /* 0x0000005844097220 */ /* 0x002fc40000400000 */
[----:B------:R-:W-:Y:S01]  /*5e70*/  @P2 STG.E desc[UR52][R4.64+0x144], R67 ;  /* 0x0001444304002986 */ /* 0x000fe2000c101934 */
[----:B------:R-:W-:-:S03]  /*5e80*/  ISETP.GT.AND P2, PT, R0, RZ, P1 ;  /* 0x000000ff0000720c */ /* 0x000fc60000f44270 */
[----:B------:R1:W-:Y:S01]  /*5e90*/  @P4 STG.E desc[UR52][R2.64+0x160], R9 ;  /* 0x0001600902004986 */ /* 0x0003e2000c101934 */
[----:B------:R-:W-:Y:S01]  /*5ea0*/  ISETP.GT.AND P4, PT, R18, 0x61, PT ;  /* 0x000000611200780c */ /* 0x000fe20003f84270 */
[----:B0-----:R-:W-:Y:S02]  /*5eb0*/  FMUL R7, R72, R88 ;  /* 0x0000005848077220 */ /* 0x001fe40000400000 */
[----:B------:R-:W-:Y:S01]  /*5ec0*/  @P3 STG.E desc[UR52][R2.64+0x164], R69 ;  /* 0x0001644502003986 */ /* 0x000fe2000c101934 */
[----:B------:R-:W-:-:S03]  /*5ed0*/  ISETP.GT.AND P3, PT, R0, RZ, P4 ;  /* 0x000000ff0000720c */ /* 0x000fc60002764270 */
[----:B------:R0:W-:Y:S01]  /*5ee0*/  @P5 STG.E desc[UR52][R4.64+0x160], R11 ;  /* 0x0001600b04005986 */ /* 0x0001e2000c101934 */
[----:B------:R-:W-:-:S03]  /*5ef0*/  ISETP.GT.AND P5, PT, R0, 0x8, P4 ;  /* 0x000000080000780c */ /* 0x000fc600027a4270 */
[----:B------:R-:W-:Y:S01]  /*5f00*/  @P0 STG.E desc[UR52][R4.64+0x164], R71 ;  /* 0x0001644704000986 */ /* 0x000fe2000c101934 */
[----:B------:R-:W-:Y:S01]  /*5f10*/  ISETP.GT.AND P0, PT, R0, 0x8, P1 ;  /* 0x000000080000780c */ /* 0x000fe20000f04270 */
[-C--:B-1----:R-:W-:Y:S01]  /*5f20*/  FMUL R9, R74, R88.reuse ;  /* 0x000000584a097220 */ /* 0x082fe20000400000 */
[C---:B------:R-:W-:Y:S01]  /*5f30*/  ISETP.GT.AND P1, PT, R18.reuse, 0x68, PT ;  /* 0x000000681200780c */ /* 0x040fe20003f24270 */
[----:B------:R1:W-:Y:S01]  /*5f40*/  @P2 STG.E desc[UR52][R2.64+0x180], R7 ;  /* 0x0001800702002986 */ /* 0x0003e2000c101934 */
[----:B------:R-:W-:Y:S02]  /*5f50*/  ISETP.GT.AND P2, PT, R18, 0x69, PT ;  /* 0x000000691200780c */ /* 0x000fe40003f44270 */
[C---:B------:R-:W-:Y:S01]  /*5f60*/  ISETP.GT.AND P4, PT, R0.reuse, RZ, P1 ;  /* 0x000000ff0000720c */ /* 0x040fe20000f84270 */
[----:B------:R-:W-:Y:S01]  /*5f70*/  @P3 STG.E desc[UR52][R2.64+0x184], R73 ;  /* 0x0001844902003986 */ /* 0x000fe2000c101934 */
[----:B------:R-:W-:Y:S01]  /*5f80*/  ISETP.GT.AND P3, PT, R0, RZ, P2 ;  /* 0x000000ff0000720c */ /* 0x000fe20001764270 */
[----:B0-----:R-:W-:Y:S01]  /*5f90*/  FMUL R11, R80, R88 ;  /* 0x00000058500b7220 */ /* 0x001fe20000400000 */
[----:B------:R-:W-:-:S02]  /*5fa0*/  ISETP.GT.AND P1, PT, R0, 0x8, P1 ;  /* 0x000000080000780c */ /* 0x000fc40000f24270 */
[----:B------:R-:W-:Y:S01]  /*5fb0*/  ISETP.GT.AND P2, PT, R0, 0x8, P2 ;  /* 0x000000080000780c */ /* 0x000fe20001744270 */
[----:B------:R0:W-:Y:S01]  /*5fc0*/  @P0 STG.E desc[UR52][R4.64+0x180], R9 ;  /* 0x0001800904000986 */ /* 0x0001e2000c101934 */
[----:B------:R-:W-:Y:S01]  /*5fd0*/  ISETP.GT.AND P0, PT, R18, 0x70, PT ;  /* 0x000000701200780c */ /* 0x000fe20003f04270 */
[----:B-1----:R-:W-:Y:S02]  /*5fe0*/  FMUL R7, R76, R88 ;  /* 0x000000584c077220 */ /* 0x002fe40000400000 */
[----:B------:R-:W-:Y:S01]  /*5ff0*/  @P5 STG.E desc[UR52][R4.64+0x184], R75 ;  /* 0x0001844b04005986 */ /* 0x000fe2000c101934 */
[----:B------:R-:W-:Y:S02]  /*6000*/  ISETP.GT.AND P6, PT, R0, RZ, P0 ;  /* 0x000000ff0000720c */ /* 0x000fe400007c4270 */
[C---:B------:R-:W-:Y:S01]  /*6010*/  ISETP.GT.AND P5, PT, R18.reuse, 0x78, PT ;  /* 0x000000781200780c */ /* 0x040fe20003fa4270 */
[----:B------:R1:W-:Y:S01]  /*6020*/  @P4 STG.E desc[UR52][R2.64+0x1a0], R7 ;  /* 0x0001a00702004986 */ /* 0x0003e2000c101934 */
[----:B------:R-:W-:-:S02]  /*6030*/  ISETP.GT.AND P4, PT, R18, 0x79, PT ;  /* 0x000000791200780c */ /* 0x000fc40003f84270 */
[----:B------:R-:W-:Y:S01]  /*6040*/  ISETP.GT.AND P0, PT, R0, 0x8, P0 ;  /* 0x000000080000780c */ /* 0x000fe20000704270 */
[----:B0-----:R-:W-:Y:S01]  /*6050*/  FMUL R9, R78, R88 ;  /* 0x000000584e097220 */ /* 0x001fe20000400000 */
[----:B------:R-:W-:Y:S01]  /*6060*/  @P3 STG.E desc[UR52][R2.64+0x1a4], R77 ;  /* 0x0001a44d02003986 */ /* 0x000fe2000c101934 */
[----:B------:R-:W-:-:S03]  /*6070*/  ISETP.GT.AND P3, PT, R18, 0x71, PT ;  /* 0x000000711200780c */ /* 0x000fc60003f64270 */
[----:B------:R0:W-:Y:S01]  /*6080*/  @P1 STG.E desc[UR52][R4.64+0x1a0], R9 ;  /* 0x0001a00904001986 */ /* 0x0001e2000c101934 */
[C---:B------:R-:W-:Y:S02]  /*6090*/  ISETP.GT.AND P1, PT, R0.reuse, RZ, P3 ;  /* 0x000000ff0000720c */ /* 0x040fe40001f24270 */
[C---:B------:R-:W-:Y:S01]  /*60a0*/  ISETP.GT.AND P3, PT, R0.reuse, 0x8, P3 ;  /* 0x000000080000780c */ /* 0x040fe20001f64270 */
[----:B------:R-:W-:Y:S01]  /*60b0*/  @P2 STG.E desc[UR52][R4.64+0x1a4], R79 ;  /* 0x0001a44f04002986 */ /* 0x000fe2000c101934 */
[----:B------:R-:W-:Y:S01]  /*60c0*/  ISETP.GT.AND P2, PT, R0, RZ, P5 ;  /* 0x000000ff0000720c */ /* 0x000fe20002f44270 */
[-C--:B-1----:R-:W-:Y:S01]  /*60d0*/  FMUL R7, R82, R88.reuse ;  /* 0x0000005852077220 */ /* 0x082fe20000400000 */
[C---:B------:R-:W-:Y:S01]  /*60e0*/  ISETP.GT.AND P5, PT, R0.reuse, 0x8, P5 ;  /* 0x000000080000780c */ /* 0x040fe20002fa4270 */
[----:B------:R1:W-:Y:S01]  /*60f0*/  @P6 STG.E desc[UR52][R2.64+0x1c0], R11 ;  /* 0x0001c00b02006986 */ /* 0x0003e2000c101934 */
[C---:B------:R-:W-:Y:S02]  /*6100*/  ISETP.GT.AND P6, PT, R0.reuse, RZ, P4 ;  /* 0x000000ff0000720c */ /* 0x040fe400027c4270 */
[----:B------:R-:W-:Y:S01]  /*6110*/  ISETP.GT.AND P4, PT, R0, 0x8, P4 ;  /* 0x000000080000780c */ /* 0x000fe20002784270 */
[----:B0-----:R-:W-:-:S02]  /*6120*/  FMUL R9, R84, R88 ;  /* 0x0000005854097220 */ /* 0x001fc40000400000 */
[----:B------:R-:W-:Y:S04]  /*6130*/  @P1 STG.E desc[UR52][R2.64+0x1c4], R81 ;  /* 0x0001c45102001986 */ /* 0x000fe8000c101934 */
[----:B------:R-:W-:Y:S01]  /*6140*/  @P0 STG.E desc[UR52][R4.64+0x1c0], R7 ;  /* 0x0001c00704000986 */ /* 0x000fe2000c101934 */
[----:B-1----:R-:W-:-:S03]  /*6150*/  FMUL R11, R86, R88 ;  /* 0x00000058560b7220 */ /* 0x002fc60000400000 */
[----:B------:R-:W-:Y:S04]  /*6160*/  @P3 STG.E desc[UR52][R4.64+0x1c4], R83 ;  /* 0x0001c45304003986 */ /* 0x000fe8000c101934 */
[----:B------:R-:W-:Y:S04]  /*6170*/  @P2 STG.E desc[UR52][R2.64+0x1e0], R9 ;  /* 0x0001e00902002986 */ /* 0x000fe8000c101934 */
[----:B------:R0:W-:Y:S02]  /*6180*/  @P6 STG.E desc[UR52][R2.64+0x1e4], R85 ;  /* 0x0001e45502006986 */ /* 0x0001e4000c101934 */
[----:B0-----:R-:W-:-:S02]  /*6190*/  @P5 IMAD.MOV.U32 R2, RZ, RZ, R4 ;  /* 0x000000ffff025224 */ /* 0x001fc400078e0004 */
[----:B------:R-:W-:-:S05]  /*61a0*/  @P5 IMAD.MOV.U32 R3, RZ, RZ, R5 ;  /* 0x000000ffff035224 */ /* 0x000fca00078e0005 */
[----:B------:R0:W-:Y:S04]  /*61b0*/  @P5 STG.E desc[UR52][R2.64+0x1e0], R11 ;  /* 0x0001e00b02005986 */ /* 0x0001e8000c101934 */
[----:B------:R0:W-:Y:S02]  /*61c0*/  @P4 STG.E desc[UR52][R4.64+0x1e4], R87 ;  /* 0x0001e45704004986 */ /* 0x0001e4000c101934 */
.L_x_161:
[----:B------:R-:W-:Y:S05]  /*61d0*/  BSYNC B0 ;  /* 0x0000000000007941 */ /* 0x000fea0003800000 */
.L_x_35:
[----:B0-----:R-:W-:Y:S01]  /*61e0*/  IMAD.U32 R2, RZ, RZ, UR54 ;  /* 0x00000036ff027e24 */ /* 0x001fe2000f8e00ff */
[----:B------:R-:W-:Y:S01]  /*61f0*/  ULDC.64 UR4, c[0x0][0x650] ;  /* 0x0001940000047ab9 */ /* 0x000fe20000000a00 */
[----:B------:R-:W-:Y:S01]  /*6200*/  IMAD.U32 R3, RZ, RZ, UR55 ;  /* 0x00000037ff037e24 */ /* 0x000fe2000f8e00ff */
[----:B------:R0:W-:Y:S01]  /*6210*/  SYNCS.ARRIVE.TRANS64.A1T0 RZ, [R98+UR50], RZ ;  /* 0x000000ff62ff79a7 */ /* 0x0001e20008100032 */
[----:B------:R-:W-:Y:S01]  /*6220*/  PRMT R0, RZ, 0x7610, R0 ;  /* 0x00007610ff007816 */ /* 0x000fe20000000000 */
[----:B------:R-:W-:Y:S01]  /*6230*/  IMAD.MOV.U32 R18, RZ, RZ, -0x1 ;  /* 0xffffffffff127424 */ /* 0x000fe200078e00ff */
[----:B------:R-:W-:Y:S01]  /*6240*/  LEA R16, P0, R2, R16, 0x1 ;  /* 0x0000001002107211 */ /* 0x000fe200078008ff */
[----:B------:R-:W-:Y:S02]  /*6250*/  IMAD.MOV.U32 R2, RZ, RZ, -0x1 ;  /* 0xffffffffff027424 */ /* 0x000fe400078e00ff */
[----:B------:R-:W-:Y:S01]  /*6260*/  IMAD.MOV.U32 R19, RZ, RZ, -0x1 ;  /* 0xffffffffff137424 */ /* 0x000fe200078e00ff */
[----:B------:R-:W-:-:S02]  /*6270*/  IADD3.X R17, R17, UR36, RZ, P0, !PT ;  /* 0x0000002411117c10 */ /* 0x000fc400087fe4ff */
[----:B------:R-:W-:-:S04]  /*6280*/  ISETP.GE.U32.AND P0, PT, R16, UR4, PT ;  /* 0x0000000410007c0c */ /* 0x000fc8000bf06070 */
[----:B------:R-:W-:-:S13]  /*6290*/  ISETP.GE.U32.AND.EX P0, PT, R17, UR5, PT, P0 ;  /* 0x0000000511007c0c */ /* 0x000fda000bf06100 */
[----:B0-----:R-:W-:Y:S05]  /*62a0*/  @P0 BRA `(.L_x_162) ;  /* 0x0000000400700947 */ /* 0x001fea0003800000 */
[----:B------:R-:W0:Y:S01]  /*62b0*/  S2UR UR7, SR_CTAID.X ;  /* 0x00000000000779c3 */ /* 0x000e220000002500 */
[----:B------:R-:W-:Y:S01]  /*62c0*/  ULDC.64 UR4, c[0x0][0x628] ;  /* 0x00018a0000047ab9 */ /* 0x000fe20000000a00 */
[----:B------:R-:W-:Y:S01]  /*62d0*/  ULDC UR6, c[0x0][0x150] ;  /* 0x0000540000067ab9 */ /* 0x000fe20000000800 */
[----:B------:R-:W-:Y:S01]  /*62e0*/  ISETP.NE.U32.AND P0, PT, RZ, UR4, PT ;  /* 0x00000004ff007c0c */ /* 0x000fe2000bf05070 */
[----:B------:R-:W-:Y:S01]  /*62f0*/  ULDC UR15, c[0x0][0x630] ;  /* 0x00018c00000f7ab9 */ /* 0x000fe20000000800 */
[C---:B------:R-:W-:Y:S02]  /*6300*/  R2UR UR17, R16.reuse ;  /* 0x00000000101172ca */ /* 0x040fe400000e0000 */
[----:B------:R-:W-:Y:S01]  /*6310*/  ISETP.NE.AND.EX P0, PT, RZ, UR5, PT, P0 ;  /* 0x00000005ff007c0c */ /* 0x000fe2000bf05300 */
[----:B------:R-:W1:Y:S01]  /*6320*/  S2UR UR16, SR_CTAID.Y ;  /* 0x00000000001079c3 */ /* 0x000e620000002600 */
[----:B------:R-:W-:Y:S02]  /*6330*/  R2UR UR12, R16 ;  /* 0x00000000100c72ca */ /* 0x000fe400000e0000 */
[----:B------:R-:W-:-:S02]  /*6340*/  R2UR UR13, R17 ;  /* 0x00000000110d72ca */ /* 0x000fc400000e0000 */
[----:B0-----:R-:W-:-:S05]  /*6350*/  I2FP.F32.U32 R0, UR7 ;  /* 0x0000000700007c45 */ /* 0x001fca0008201000 */
[----:B------:R-:W-:Y:S01]  /*6360*/  FMUL R0, R0, UR6 ;  /* 0x0000000600007c20 */ /* 0x000fe20008400000 */
[----:B------:R-:W-:Y:S01]  /*6370*/  ULDC UR6, c[0x0][0x154] ;  /* 0x0000550000067ab9 */ /* 0x000fe20000000800 */
[----:B-1----:R-:W-:-:S04]  /*6380*/  I2FP.F32.U32 R2, UR16 ;  /* 0x0000001000027c45 */ /* 0x002fc80008201000 */
[----:B------:R-:W0:Y:S01]  /*6390*/  F2I.U32.TRUNC.NTZ R0, R0 ;  /* 0x0000000000007305 */ /* 0x000e22000020f000 */
[----:B------:R-:W-:Y:S01]  /*63a0*/  FMUL R2, R2, UR6 ;  /* 0x0000000602027c20 */ /* 0x000fe20008400000 */
[----:B------:R-:W-:Y:S06]  /*63b0*/  @!P0 BRA `(.L_x_163) ;  /* 0x0000000000308947 */ /* 0x000fec0003800000 */
        /* <DEDUP_REMOVED lines=12> */
.L_x_163:
[----:B------:R-:W-:Y:S01]  /*6480*/  USHF.R.U64 UR6, UR12, UR15, UR13 ;  /* 0x0000000f0c067299 */ /* 0x000fe2000800120d */
[----:B------:R-:W-:Y:S01]  /*6490*/  R2UR UR5, R17 ;  /* 0x00000000110572ca */ /* 0x000fe200000e0000 */
[----:B------:R-:W-:Y:S01]  /*64a0*/  USHF.R.U32.HI UR4, URZ, UR15, UR13 ;  /* 0x0000000f3f047299 */ /* 0x000fe2000801160d */
[----:B------:R-:W1:Y:S01]  /*64b0*/  F2I.U32.TRUNC.NTZ R2, R2 ;  /* 0x0000000200027305 */ /* 0x000e62000020f000 */
[----:B------:R-:W-:Y:S01]  /*64c0*/  UIADD3 UR9, UP0, URZ, -UR6, URZ ;  /* 0x800000063f097290 */ /* 0x000fe2000ff1e03f */
[----:B------:R-:W-:Y:S01]  /*64d0*/  ULDC.64 UR10, c[0x0][0x620] ;  /* 0x00018800000a7ab9 */ /* 0x000fe20000000a00 */
[----:B------:R-:W-:Y:S02]  /*64e0*/  ULDC UR14, c[0x0][0x608] ;  /* 0x00018200000e7ab9 */ /* 0x000fe40000000800 */
[----:B------:R-:W-:Y:S01]  /*64f0*/  UIADD3.X UR4, URZ, ~UR4, URZ, UP0, !UPT ;  /* 0x800000043f047290 */ /* 0x000fe200087fe43f */
[----:B------:R-:W-:Y:S01]  /*6500*/  ULDC UR15, c[0x0][0x658] ;  /* 0x00019600000f7ab9 */ /* 0x000fe20000000800 */
[----:B------:R-:W-:-:S02]  /*6510*/  ULDC UR12, c[0x0][0x144] ;  /* 0x00005100000c7ab9 */ /* 0x000fc40000000800 */
[----:B------:R-:W-:Y:S01]  /*6520*/  UIMAD UR8, UR4, UR10, URZ ;  /* 0x0000000a040872a4 */ /* 0x000fe2000f8e023f */
[----:B------:R-:W-:Y:S02]  /*6530*/  ULDC UR22, c[0x0][0x148] ;  /* 0x0000520000167ab9 */ /* 0x000fe40000000800 */
[----:B------:R-:W-:Y:S01]  /*6540*/  UMOV UR4, UR17 ;  /* 0x0000001100047c82 */ /* 0x000fe20008000000 */
[----:B------:R-:W-:Y:S02]  /*6550*/  UIMAD UR8, UR9, UR11, UR8 ;  /* 0x0000000b090872a4 */ /* 0x000fe4000f8e0208 */
[----:B------:R-:W-:Y:S01]  /*6560*/  UIMAD.WIDE.U32 UR4, UR9, UR10, UR4 ;  /* 0x0000000a090472a5 */ /* 0x000fe2000f8e0004 */
[----:B0-----:R-:W-:Y:S01]  /*6570*/  R2UR UR9, R0 ;  /* 0x00000000000972ca */ /* 0x001fe200000e0000 */
[----:B------:R-:W-:Y:S01]  /*6580*/  ULDC UR20, c[0x0][0x648] ;  /* 0x0001920000147ab9 */ /* 0x000fe20000000800 */
[----:B-1----:R-:W-:Y:S01]  /*6590*/  R2UR UR13, R2 ;  /* 0x00000000020d72ca */ /* 0x002fe200000e0000 */
[----:B------:R-:W-:Y:S01]  /*65a0*/  UIADD3 UR8, UR5, UR8, URZ ;  /* 0x0000000805087290 */ /* 0x000fe2000fffe03f */
[----:B------:R-:W-:-:S02]  /*65b0*/  ULDC UR21, c[0x0][0x638] ;  /* 0x00018e0000157ab9 */ /* 0x000fc40000000800 */
[----:B------:R-:W-:Y:S02]  /*65c0*/  ULDC UR5, c[0x0][0x618] ;  /* 0x0001860000057ab9 */ /* 0x000fe40000000800 */
[----:B------:R-:W-:Y:S02]  /*65d0*/  USHF.R.U64 UR10, UR4, UR5, UR8 ;  /* 0x00000005040a7299 */ /* 0x000fe40008001208 */
[----:B------:R-:W-:-:S03]  /*65e0*/  USHF.R.U32.HI UR8, URZ, UR5, UR8 ;  /* 0x000000053f087299 */ /* 0x000fc60008011608 */
[----:B------:R-:W-:Y:S01]  /*65f0*/  ULDC.64 UR4, c[0x0][0x640] ;  /* 0x0001900000047ab9 */ /* 0x000fe20000000a00 */
[----:B------:R-:W-:Y:S01]  /*6600*/  USHF.R.U64 UR11, UR10, UR14, UR8 ;  /* 0x0000000e0a0b7299 */ /* 0x000fe20008001208 */
[----:B------:R-:W-:Y:S01]  /*6610*/  ISETP.NE.U32.AND P0, PT, RZ, UR4, PT ;  /* 0x00000004ff007c0c */ /* 0x000fe2000bf05070 */
[----:B------:R-:W-:Y:S02]  /*6620*/  USHF.R.U32.HI UR8, URZ, UR14, UR8 ;  /* 0x0000000e3f087299 */ /* 0x000fe40008011608 */
[----:B------:R-:W-:Y:S01]  /*6630*/  UIADD3 UR9, -UR9, URZ, URZ ;  /* 0x0000003f09097290 */ /* 0x000fe2000fffe13f */
[----:B------:R-:W-:Y:S01]  /*6640*/  ISETP.NE.AND.EX P0, PT, RZ, UR5, PT, P0 ;  /* 0x00000005ff007c0c */ /* 0x000fe2000bf05300 */
[----:B------:R-:W-:Y:S02]  /*6650*/  USHF.R.U64 UR17, UR11, UR15, UR8 ;  /* 0x0000000f0b117299 */ /* 0x000fe40008001208 */
[----:B------:R-:W-:Y:S02]  /*6660*/  UIADD3 UR18, -UR13, URZ, URZ ;  /* 0x0000003f0d127290 */ /* 0x000fe4000fffe13f */
[----:B------:R-:W-:-:S02]  /*6670*/  USHF.R.U32.HI UR15, URZ, UR15, UR8 ;  /* 0x0000000f3f0f7299 */ /* 0x000fc40008011608 */
[----:B------:R-:W-:Y:S01]  /*6680*/  UIMAD UR19, UR12, UR9, UR7 ;  /* 0x000000090c1372a4 */ /* 0x000fe2000f8e0207 */
[----:B------:R-:W-:-:S05]  /*6690*/  UMOV UR14, UR17 ;  /* 0x00000011000e7c82 */ /* 0x000fca0008000000 */
[----:B------:R-:W-:Y:S06]  /*66a0*/  @!P0 BRA `(.L_x_164) ;  /* 0x0000000000288947 */ /* 0x000fec0003800000 */
        /* <DEDUP_REMOVED lines=10> */
.L_x_164:
[----:B------:R-:W-:Y:S01]  /*6750*/  UISETP.NE.AND UP0, UPT, UR45, URZ, UPT ;  /* 0x0000003f2d00728c */ /* 0x000fe2000bf05270 */
[----:B------:R-:W-:Y:S01]  /*6760*/  IMAD.MOV.U32 R0, RZ, RZ, 0x1 ;  /* 0x00000001ff007424 */ /* 0x000fe200078e00ff */
[----:B------:R-:W-:Y:S01]  /*6770*/  USHF.R.U64 UR5, UR14, UR20, UR15 ;  /* 0x000000140e057299 */ /* 0x000fe2000800120f */
[----:B------:R-:W-:Y:S01]  /*6780*/  IMAD.U32 R19, RZ, RZ, UR6 ;  /* 0x00000006ff137e24 */ /* 0x000fe2000f8e00ff */
[----:B------:R-:W-:Y:S02]  /*6790*/  ULOP3.LUT UR4, UR11, UR47, URZ, 0xc0, !UPT ;  /* 0x0000002f0b047292 */ /* 0x000fe4000f8ec03f */
[----:B------:R-:W-:Y:S02]  /*67a0*/  UIADD3 UR7, -UR5, URZ, URZ ;  /* 0x0000003f05077290 */ /* 0x000fe4000fffe13f */
[----:B------:R-:W-:Y:S02]  /*67b0*/  UIMAD UR4, UR43, UR5, UR4 ;  /* 0x000000052b0472a4 */ /* 0x000fe4000f8e0204 */
[----:B------:R-:W-:-:S02]  /*67c0*/  ULOP3.LUT UR10, UR10, UR42, URZ, 0xc0, !UPT ;  /* 0x0000002a0a0a7292 */ /* 0x000fc4000f8ec03f */
[----:B------:R-:W-:Y:S02]  /*67d0*/  @UP0 UIMAD UR19, UR22, UR18, UR16 ;  /* 0x00000012161302a4 */ /* 0x000fe4000f8e0210 */
[----:B------:R-:W-:Y:S01]  /*67e0*/  UIMAD UR5, UR7, UR21, UR17 ;  /* 0x00000015070572a4 */ /* 0x000fe2000f8e0211 */
[----:B------:R-:W-:Y:S02]  /*67f0*/  ULDC UR8, c[0x0][0x600] ;  /* 0x0001800000087ab9 */ /* 0x000fe40000000800 */
[----:B------:R-:W-:Y:S01]  /*6800*/  ULDC UR7, c[0x0][0x610] ;  /* 0x0001840000077ab9 */ /* 0x000fe20000000800 */
[----:B------:R-:W-:Y:S02]  /*6810*/  UIMAD UR5, UR5, UR8, UR10 ;  /* 0x00000008050572a4 */ /* 0x000fe4000f8e020a */
[----:B------:R-:W-:-:S04]  /*6820*/  UIMAD UR4, UR4, UR7, UR19 ;  /* 0x00000007040472a4 */ /* 0x000fc8000f8e0213 */
[----:B------:R-:W-:Y:S02]  /*6830*/  USEL UR7, UR5, UR4, !UP0 ;  /* 0x0000000405077287 */ /* 0x000fe4000c000000 */
[----:B------:R-:W-:-:S04]  /*6840*/  USEL UR4, UR4, UR5, !UP0 ;  /* 0x0000000504047287 */ /* 0x000fc8000c000000 */
[----:B------:R-:W-:Y:S02]  /*6850*/  IMAD.U32 R2, RZ, RZ, UR7 ;  /* 0x00000007ff027e24 */ /* 0x000fe4000f8e00ff */
[----:B------:R-:W-:-:S07]  /*6860*/  IMAD.U32 R18, RZ, RZ, UR4 ;  /* 0x00000004ff127e24 */ /* 0x000fce000f8e00ff */
.L_x_162:
[----:B------:R-:W-:Y:S01]  /*6870*/  ULEA UR5, UR38, UR44, 0x1 ;  /* 0x0000002c26057291 */ /* 0x000fe2000f8e083f */
[----:B------:R-:W-:Y:S01]  /*6880*/  LOP3.LUT P0, RZ, R0, 0xff, RZ, 0xc0, !PT ;  /* 0x000000ff00ff7812 */ /* 0x000fe2000780c0ff */
[----:B------:R-:W-:Y:S01]  /*6890*/  ULOP3.LUT UR44, UR44, 0x1, URZ, 0xc0, !UPT ;  /* 0x000000012c2c7892 */ /* 0x000fe2000f8ec03f */
[----:B------:R-:W-:Y:S01]  /*68a0*/  LOP3.LUT R100, R100, 0x1, RZ, 0x3c, !PT ;  /* 0x0000000164647812 */ /* 0x000fe200078e3cff */
[----:B------:R-:W-:Y:S02]  /*68b0*/  USHF.R.U32.HI UR4, URZ, 0x1, UR5 ;  /* 0x000000013f047899 */ /* 0x000fe40008011605 */
[----:B------:R-:W-:Y:S02]  /*68c0*/  UISETP.GT.U32.AND UP0, UPT, UR5, 0x1, UPT ;  /* 0x000000010500788c */ /* 0x000fe4000bf04070 */
[----:B------:R-:W-:Y:S02]  /*68d0*/  ULOP3.LUT UR4, UR4, 0x1, URZ, 0xc0, !UPT ;  /* 0x0000000104047892 */ /* 0x000fe4000f8ec03f */
[----:B------:R-:W-:-:S02]  /*68e0*/  UISETP.LT.U32.AND UP0, UPT, UR41, 0xff, UP0 ;  /* 0x000000ff2900788c */ /* 0x000fc40008701070 */
[----:B------:R-:W-:Y:S02]  /*68f0*/  UISETP.NE.U32.AND UP1, UPT, UR4, 0x1, UPT ;  /* 0x000000010400788c */ /* 0x000fe4000bf25070 */
[----:B------:R-:W-:Y:S02]  /*6900*/  USEL UR5, URZ, 0x1, !UP0 ;  /* 0x000000013f057887 */ /* 0x000fe4000c000000 */
[----:B------:R-:W-:-:S04]  /*6910*/  UISETP.GT.U32.AND UP1, UPT, UR41, 0xfe, !UP1 ;  /* 0x000000fe2900788c */ /* 0x000fc8000cf24070 */
[----:B------:R-:W-:-:S04]  /*6920*/  USEL UR4, URZ, 0x1, !UP1 ;  /* 0x000000013f047887 */ /* 0x000fc8000c800000 */
[----:B------:R-:W-:Y:S01]  /*6930*/  ULOP3.LUT UR48, UR4, UR48, UR5, 0x96, !UPT ;  /* 0x0000003004307292 */ /* 0x000fe2000f8e9605 */
[----:B------:R-:W-:Y:S11]  /*6940*/  @P0 BRA `(.L_x_165) ;  /* 0xffffffac00b80947 */ /* 0x000ff6000383ffff */
[----:B------:R-:W-:Y:S05]  /*6950*/  EXIT ;  /* 0x000000000000794d */ /* 0x000fea0003800000 */
.L_x_16:
[----:B------:R-:W-:-:S08]  /*6960*/  ISETP.NE.AND P0, PT, RZ, UR6, PT ;  /* 0x00000006ff007c0c */ /* 0x000fd0000bf05270 */
[----:B------:R-:W0:-:S00]  /*6970*/  USETMAXREG.DEALLOC.CTAPOOL 0x28 ;  /* 0x00000028000079c8 */ /* 0x000e0000080e0500 */
[----:B------:R-:W-:Y:S05]  /*6980*/  @P0 EXIT ;  /* 0x000000000000094d */ /* 0x000fea0003800000 */
[----:B0-----:R-:W-:Y:S01]  /*6990*/  LOP3.LUT P0, RZ, R0, 0xff, RZ, 0xc0, !PT ;  /* 0x000000ff00ff7812 */ /* 0x001fe2000780c0ff */
[----:B------:R-:W-:Y:S02]  /*69a0*/  IMAD.MOV.U32 R0, RZ, RZ, 0x1 ;  /* 0x00000001ff007424 */ /* 0x000fe400078e00ff */
[----:B------:R-:W-:-:S10]  /*69b0*/  IMAD.MOV.U32 R8, RZ, RZ, RZ ;  /* 0x000000ffff087224 */ /* 0x000fd400078e00ff */
[----:B------:R-:W-:Y:S05]  /*69c0*/  @!P0 BRA `(.L_x_166) ;  /* 0x0000000c00b88947 */ /* 0x000fea0003800000 */
[----:B------:R-:W0:Y:S01]  /*69d0*/  S2R R9, SR_CgaCtaId ;  /* 0x0000000000097919 */ /* 0x000e220000008800 */
[----:B------:R-:W-:Y:S01]  /*69e0*/  LOP3.LUT P0, RZ, R3, 0x1f, RZ, 0xc0, !PT ;  /* 0x0000001f03ff7812 */ /* 0x000fe2000780c0ff */
[----:B------:R-:W-:Y:S01]  /*69f0*/  ULDC UR21, c[0x0][0x658] ;  /* 0x0001960000157ab9 */ /* 0x000fe20000000800 */
[----:B------:R-:W-:Y:S01]  /*6a00*/  UMOV UR4, 0xffffffff ;  /* 0xffffffff00047882 */ /* 0x000fe20000000000 */
[----:B------:R-:W-:Y:S01]  /*6a10*/  BSSY B0, `(.L_x_166) ;  /* 0x00000e9000007945 */ /* 0x000fe20003800000 */
[----:B------:R-:W-:Y:S01]  /*6a20*/  USHF.L.U32 UR4, UR4, UR21, URZ ;  /* 0x0000001504047299 */ /* 0x000fe2000800063f */
[C---:B------:R-:W-:Y:S01]  /*6a30*/  ISETP.NE.AND P3, PT, R4.reuse, RZ, PT ;  /* 0x000000ff0400720c */ /* 0x040fe20003f65270 */
[----:B------:R-:W-:Y:S01]  /*6a40*/  IMAD.MOV.U32 R10, RZ, RZ, 0x1 ;  /* 0x00000001ff0a7424 */ /* 0x000fe200078e00ff */
[----:B------:R-:W-:Y:S01]  /*6a50*/  ISETP.NE.OR P0, PT, R4, RZ, !P0 ;  /* 0x000000ff0400720c */ /* 0x000fe20004705670 */
[----:B------:R-:W-:Y:S01]  /*6a60*/  IMAD.MOV.U32 R0, RZ, RZ, 0x1 ;  /* 0x00000001ff007424 */ /* 0x000fe200078e00ff */
[----:B------:R-:W-:Y:S01]  /*6a70*/  ULDC UR13, c[0x0][0x600] ;  /* 0x00018000000d7ab9 */ /* 0x000fe20000000800 */
[----:B------:R-:W-:Y:S01]  /*6a80*/  IMAD.MOV.U32 R8, RZ, RZ, RZ ;  /* 0x000000ffff087224 */ /* 0x000fe200078e00ff */
[----:B------:R-:W-:Y:S01]  /*6a90*/  UMOV UR5, 0x1 ;  /* 0x0000000100057882 */ /* 0x000fe20000000000 */
[----:B------:R-:W-:-:S02]  /*6aa0*/  UIADD3 UR29, UR38, 0x1, URZ ;  /* 0x00000001261d7890 */ /* 0x000fc4000fffe03f */
[----:B------:R-:W-:Y:S02]  /*6ab0*/  ULOP3.LUT UR30, UR39, 0x2, URZ, 0xfc, !UPT ;  /* 0x00000002271e7892 */ /* 0x000fe4000f8efc3f */
[----:B------:R-:W-:Y:S02]  /*6ac0*/  UIADD3 UR13, UR13, -0x1, URZ ;  /* 0xffffffff0d0d7890 */ /* 0x000fe4000fffe03f */
[----:B------:R-:W-:Y:S02]  /*6ad0*/  USHF.L.U32 UR21, UR5, UR21, URZ ;  /* 0x0000001505157299 */ /* 0x000fe4000800063f */
[----:B------:R-:W-:Y:S01]  /*6ae0*/  ULOP3.LUT UR22, URZ, UR4, URZ, 0x33, !UPT ;  /* 0x000000043f167292 */ /* 0x000fe2000f8e333f */
[----:B------:R-:W-:Y:S01]  /*6af0*/  ULDC.64 UR14, c[0x0][0x198] ;  /* 0x00006600000e7ab9 */ /* 0x000fe20000000a00 */
[C---:B0-----:R-:W-:Y:S02]  /*6b00*/  IMAD.SHL.U32 R11, R9.reuse, 0x40, RZ ;  /* 0x00000040090b7824 */ /* 0x041fe400078e00ff */
[----:B------:R-:W-:-:S03]  /*6b10*/  IMAD.SHL.U32 R9, R9, 0x800, RZ ;  /* 0x0000080009097824 */ /* 0x000fc600078e00ff */
[----:B------:R-:W-:Y:S02]  /*6b20*/  LOP3.LUT R11, R11, 0x40, RZ, 0xc0, !PT ;  /* 0x000000400b0b7812 */ /* 0x000fe400078ec0ff */
[----:B------:R-:W-:-:S07]  /*6b30*/  LOP3.LUT R9, R9, 0x800, RZ, 0xc0, !PT ;  /* 0x0000080009097812 */ /* 0x000fce00078ec0ff */
.L_x_178:
[----:B------:R-:W-:-:S03]  /*6b40*/  UMOV UR4, 0xffffffff ;  /* 0xffffffff00047882 */ /* 0x000fc60000000000 */
[----:B------:R-:W-:Y:S05]  /*6b50*/  BRA.DIV UR4, `(.L_x_167) ;  /* 0x0000001204247947 */ /* 0x000fea000b800000 */
[----:B------:R-:W-:-:S13]  /*6b60*/  ELECT P6, URZ, PT ;  /* 0x00000000003f782f */ /* 0x000fda00038c0000 */
.L_x_189:
[----:B------:R-:W0:Y:S01]  /*6b70*/  LDC R3, c[0x0][0x28c] ;  /* 0x0000a300ff037b82 */ /* 0x000e220000000800 */
[----:B------:R-:W-:Y:S01]  /*6b80*/  BSSY B1, `(.L_x_168) ;  /* 0x000005c000017945 */ /* 0x000fe20003800000 */
[----:B0-----:R-:W-:-:S13]  /*6b90*/  ISETP.LT.OR P6, PT, R3, 0x1, !P6 ;  /* 0x000000010300780c */ /* 0x001fda00077c1670 */
[----:B------:R-:W-:Y:S05]  /*6ba0*/  @P6 BRA `(.L_x_169) ;  /* 0x0000000400646947 */ /* 0x000fea0003800000 */
[----:B------:R-:W-:Y:S02]  /*6bb0*/  IMAD R6, R2, 0x80, R11 ;  /* 0x0000008002067824 */ /* 0x000fe400078e020b */
[----:B------:R-:W-:Y:S02]  /*6bc0*/  IMAD.SHL.U32 R18, R18, 0x40, RZ ;  /* 0x0000004012127824 */ /* 0x000fe400078e00ff */
[----:B------:R-:W-:Y:S02]  /*6bd0*/  IMAD.MOV.U32 R13, RZ, RZ, RZ ;  /* 0x000000ffff0d7224 */ /* 0x000fe400078e00ff */
[----:B------:R-:W-:Y:S02]  /*6be0*/  IMAD.U32 R14, RZ, RZ, UR29 ;  /* 0x0000001dff0e7e24 */ /* 0x000fe4000f8e00ff */
[----:B------:R-:W-:Y:S02]  /*6bf0*/  IMAD.MOV.U32 R2, RZ, RZ, R0 ;  /* 0x000000ffff027224 */ /* 0x000fe400078e0000 */
[----:B------:R-:W-:-:S07]  /*6c00*/  IMAD.MOV.U32 R4, RZ, RZ, R8 ;  /* 0x000000ffff047224 */ /* 0x000fce00078e0008 */
.L_x_173:
[----:B------:R-:W0:Y:S01]  /*6c10*/  S2R R12, SR_CgaCtaId ;  /* 0x00000000000c7919 */ /* 0x000e220000008800 */
[----:B------:R-:W-:Y:S01]  /*6c20*/  MOV R3, 0x400 ;  /* 0x0000040000037802 */ /* 0x000fe20000000f00 */
[----:B------:R-:W1:Y:S03]  /*6c30*/  @!P3 LDC R5, c[0x0][0x500] ;  /* 0x00014000ff05bb82 */ /* 0x000e660000000800 */
[----:B0-----:R-:W-:Y:S02]  /*6c40*/  LEA R7, R12, R3, 0x18 ;  /* 0x000000030c077211 */ /* 0x001fe400078ec0ff */
[----:B------:R-:W-:-:S03]  /*6c50*/  SHF.L.U32 R3, R2, 0x1f, RZ ;  /* 0x0000001f02037819 */ /* 0x000fc600000006ff */
[----:B------:R-:W-:-:S04]  /*6c60*/  IMAD R12, R4, 0x8, R7 ;  /* 0x00000008040c7824 */ /* 0x000fc800078e0207 */
[----:B------:R-:W0:Y:S02]  /*6c70*/  SYNCS.PHASECHK.TRANS64.TRYWAIT P1, [R12+URZ+0x10], R3 ;  /* 0x000010030c0075a7 */ /* 0x000e24000802017f */
[----:B01----:R-:W-:Y:S05]  /*6c80*/  @!P1 BRA `(.L_x_170) ;  /* 0x0000000c00f89947 */ /* 0x003fea0003800000 */
.L_x_190:
[----:B------:R-:W-:Y:S01]  /*6c90*/  UPRMT UR4, UR30, 0x9910, URZ ;  /* 0x000099101e047896 */ /* 0x000fe2000800003f */
[----:B------:R1:W-:Y:S03]  /*6ca0*/  @!P3 SYNCS.ARRIVE.TRANS64 RZ, [R12+URZ], R5 ;  /* 0x000000050cffb9a7 */ /* 0x0003e6000800003f */
[----:B------:R-:W-:-:S06]  /*6cb0*/  UISETP.NE.AND UP0, UPT, UR4, 0x2, UPT ;  /* 0x000000020400788c */ /* 0x000fcc000bf05270 */
[----:B------:R-:W-:-:S13]  /*6cc0*/  PLOP3.LUT P1, PT, PT, PT, UP0, 0x80, 0x0 ;  /* 0x000000000000781c */ /* 0x000fda0003f2f008 */
[----:B-1----:R-:W-:Y:S05]  /*6cd0*/  @P1 BRA `(.L_x_171) ;  /* 0x0000000000041947 */ /* 0x002fea0003800000 */
[----:B------:R-:W-:Y:S01]  /*6ce0*/  BPT.TRAP 0x1 ;  /* 0x000000040000795c */ /* 0x000fe20000300000 */
.L_x_171:
[----:B------:R-:W-:Y:S05]  /*6cf0*/  @P0 BRA `(.L_x_172) ;  /* 0x0000000000040947 */ /* 0x000fea0003800000 */
[----:B------:R-:W-:Y:S01]  /*6d00*/  BPT.TRAP 0x1 ;  /* 0x000000040000795c */ /* 0x000fe20000300000 */
.L_x_172:
[C---:B------:R-:W-:Y:S01]  /*6d10*/  IMAD R5, R4.reuse, 0x8000, R7 ;  /* 0x0000800004057824 */ /* 0x040fe200078e0207 */
[----:B------:R-:W-:Y:S01]  /*6d20*/  R2UR UR10, R13 ;  /* 0x000000000d0a72ca */ /* 0x000fe200000e0000 */
[----:B0-----:R-:W-:Y:S01]  /*6d30*/  IMAD R3, R4, 0x4000, R9 ;  /* 0x0000400004037824 */ /* 0x001fe200078e0209 */
[----:B------:R-:W-:Y:S01]  /*6d40*/  R2UR UR9, R12 ;  /* 0x000000000c0972ca */ /* 0x000fe200000e0000 */
[----:B------:R-:W-:Y:S01]  /*6d50*/  UIADD3 UR46, UP0, UR14, 0xf0, URZ ;  /* 0x000000f00e2e7890 */ /* 0x000fe2000ff1e03f */
[----:B------:R-:W-:Y:S01]  /*6d60*/  R2UR UR40, R5 ;  /* 0x00000000052872ca */ /* 0x000fe200000e0000 */
[----:B------:R-:W-:Y:S01]  /*6d70*/  IMAD R3, R3, 0x4, R7 ;  /* 0x0000000403037824 */ /* 0x000fe200078e0207 */
[----:B------:R-:W-:Y:S01]  /*6d80*/  R2UR UR11, R18 ;  /* 0x00000000120b72ca */ /* 0x000fe200000e0000 */
[----:B------:R-:W-:Y:S01]  /*6d90*/  UIADD3.X UR47, URZ, UR15, URZ, UP0, !UPT ;  /* 0x0000000f3f2f7290 */ /* 0x000fe200087fe43f */
[----:B------:R-:W-:Y:S01]  /*6da0*/  R2UR UR12, R19 ;  /* 0x00000000130c72ca */ /* 0x000fe200000e0000 */
[----:B------:R-:W-:Y:S01]  /*6db0*/  VIADD R14, R14, 0xffffffff ;  /* 0xffffffff0e0e7836 */ /* 0x000fe20000000000 */
[----:B------:R-:W-:Y:S01]  /*6dc0*/  R2UR UR18, R3 ;  /* 0x00000000031272ca */ /* 0x000fe200000e0000 */
[----:B------:R-:W-:Y:S01]  /*6dd0*/  UIADD3 UR6, UP1, UR14, 0x1f0, URZ ;  /* 0x000001f00e067890 */ /* 0x000fe2000ff3e03f */
[----:B------:R-:W-:Y:S01]  /*6de0*/  R2UR UR35, R6 ;  /* 0x00000000062372ca */ /* 0x000fe200000e0000 */
[----:B------:R-:W-:Y:S01]  /*6df0*/  UIADD3 UR58, UR10, 0x20, URZ ;  /* 0x000000200a3a7890 */ /* 0x000fe2000fffe03f */
[----:B------:R-:W-:Y:S01]  /*6e00*/  ISETP.GT.AND P2, PT, R14, 0x1, PT ;  /* 0x000000010e00780c */ /* 0x000fe20003f44270 */
[----:B------:R-:W-:Y:S01]  /*6e10*/  UIADD3 UR50, UR10, 0x40, URZ ;  /* 0x000000400a327890 */ /* 0x000fe2000fffe03f */
[----:B------:R-:W-:Y:S01]  /*6e20*/  VIADD R4, R4, 0x1 ;  /* 0x0000000104047836 */ /* 0x000fe20000000000 */
[----:B------:R-:W-:Y:S01]  /*6e30*/  UIADD3 UR8, UR40, 0x100, URZ ;  /* 0x0000010028087890 */ /* 0x000fe2000fffe03f */
[----:B------:R-:W-:Y:S01]  /*6e40*/  VIADD R13, R13, 0x80 ;  /* 0x000000800d0d7836 */ /* 0x000fe20000000000 */
[----:B------:R-:W-:-:S02]  /*6e50*/  UIADD3 UR56, UR40, 0x2100, URZ ;  /* 0x0000210028387890 */ /* 0x000fc4000fffe03f */
[----:B------:R-:W-:Y:S01]  /*6e60*/  UIADD3 UR48, UR40, 0x4100, URZ ;  /* 0x0000410028307890 */ /* 0x000fe2000fffe03f */
[----:B------:R-:W-:Y:S01]  /*6e70*/  ISETP.NE.AND P1, PT, R4, 0x2, PT ;  /* 0x000000020400780c */ /* 0x000fe20003f25270 */
[----:B------:R-:W-:Y:S02]  /*6e80*/  UIADD3 UR42, UR10, 0x60, URZ ;  /* 0x000000600a2a7890 */ /* 0x000fe4000fffe03f */
[----:B------:R-:W-:Y:S01]  /*6e90*/  UIADD3 UR40, UR40, 0x6100, URZ ;  /* 0x0000610028287890 */ /* 0x000fe2000fffe03f */
[----:B------:R-:W-:Y:S01]  /*6ea0*/  SEL R3, RZ, 0x1, P1 ;  /* 0x00000001ff037807 */ /* 0x000fe20000800000 */
[----:B------:R-:W-:Y:S01]  /*6eb0*/  UMOV UR4, 0x0 ;  /* 0x0000000000047882 */ /* 0x000fe20000000000 */
[----:B------:R-:W-:Y:S01]  /*6ec0*/  UMOV UR5, 0x10000000 ;  /* 0x1000000000057882 */ /* 0x000fe20000000000 */
[----:B------:R-:W-:Y:S01]  /*6ed0*/  UIADD3.X UR7, URZ, UR15, URZ, UP1, !UPT ;  /* 0x0000000f3f077290 */ /* 0x000fe20008ffe43f */
[----:B------:R0:W-:Y:S01]  /*6ee0*/  UTMALDG.3D [UR8], [UR46], desc[UR4] ;  /* 0x000004082e0075b4 */ /* 0x0001e20008011000 */
[----:B------:R-:W-:Y:S01]  /*6ef0*/  UIADD3 UR32, UR18, 0x10100, URZ ;  /* 0x0001010012207890 */ /* 0x000fe2000fffe03f */
[----:B------:R-:W-:Y:S01]  /*6f00*/  LOP3.LUT R2, R2, R3, RZ, 0x3c, !PT ;  /* 0x0000000302027212 */ /* 0x000fe200078e3cff */
[----:B------:R-:W-:Y:S01]  /*6f10*/  UIADD3 UR24, UR18, 0x14100, URZ ;  /* 0x0001410012187890 */ /* 0x000fe2000fffe03f */
[----:B------:R-:W-:Y:S01]  /*6f20*/  SEL R4, R4, RZ, P1 ;  /* 0x000000ff04047207 */ /* 0x000fe20000800000 */
[----:B------:R-:W-:Y:S01]  /*6f30*/  UIADD3 UR16, UR18, 0x18100, URZ ;  /* 0x0001810012107890 */ /* 0x000fe2000fffe03f */
[----:B------:R-:W-:Y:S01]  /*6f40*/  UMOV UR57, UR9 ;  /* 0x0000000900397c82 */ /* 0x000fe20008000000 */
        /* <DEDUP_REMOVED lines=8> */
[----:B------:R1:W-:Y:S01]  /*6fd0*/  UTMALDG.3D [UR56], [UR46], desc[UR4] ;  /* 0x000004382e0075b4 */ /* 0x0003e20008011000 */
[----:B------:R-:W-:Y:S01]  /*6fe0*/  UMOV UR23, 0x30000 ;  /* 0x0003000000177882 */ /* 0x000fe20000000000 */
[----:B------:R-:W-:Y:S01]  /*6ff0*/  UMOV UR33, UR9 ;  /* 0x0000000900217c82 */ /* 0x000fe20008000000 */
[----:B------:R-:W-:Y:S01]  /*7000*/  UMOV UR34, UR10 ;  /* 0x0000000a00227c82 */ /* 0x000fe20008000000 */
[----:B------:R-:W-:Y:S01]  /*7010*/  UMOV UR36, UR12 ;  /* 0x0000000c00247c82 */ /* 0x000fe20008000000 */
[----:B------:R-:W-:Y:S01]  /*7020*/  UMOV UR25, UR9 ;  /* 0x0000000900197c82 */ /* 0x000fe20008000000 */
[----:B------:R-:W-:Y:S01]  /*7030*/  UMOV UR27, UR35 ;  /* 0x00000023001b7c82 */ /* 0x000fe20008000000 */
[----:B------:R-:W-:Y:S01]  /*7040*/  UMOV UR28, UR12 ;  /* 0x0000000c001c7c82 */ /* 0x000fe20008000000 */
[----:B0-----:R-:W-:Y:S01]  /*7050*/  UIADD3 UR8, UR18, 0x1c100, URZ ;  /* 0x0001c10012087890 */ /* 0x001fe2000fffe03f */
[----:B------:R1:W-:Y:S01]  /*7060*/  UTMALDG.3D [UR48], [UR46], desc[UR4] ;  /* 0x000004302e0075b4 */ /* 0x0003e20008011000 */
        /* <DEDUP_REMOVED lines=8> */
[----:B------:R1:W-:Y:S01]  /*70f0*/  UTMALDG.3D.MULTICAST [UR32], [UR6], UR23, desc[UR4] ;  /* 0x00000420060073b4 */ /* 0x0003e20008011817 */
[----:B------:R1:W-:Y:S01]  /*7100*/  UTMALDG.3D.MULTICAST [UR24], [UR6], UR23, desc[UR4] ;  /* 0x00000418060073b4 */ /* 0x0003e20008011817 */
[----:B------:R1:W-:Y:S01]  /*7110*/  UTMALDG.3D.MULTICAST [UR16], [UR6], UR23, desc[UR4] ;  /* 0x00000410060073b4 */ /* 0x0003e20008011817 */
[----:B------:R1:W-:Y:S02]  /*7120*/  UTMALDG.3D.MULTICAST [UR8], [UR6], UR23, desc[UR4] ;  /* 0x00000408060073b4 */ /* 0x0003e40008011817 */
[----:B-1----:R-:W-:Y:S05]  /*7130*/  @P2 BRA `(.L_x_173) ;  /* 0xfffffff800b42947 */ /* 0x002fea000383ffff */
.L_x_169:
[----:B------:R-:W-:Y:S05]  /*7140*/  BSYNC B1 ;  /* 0x0000000000017941 */ /* 0x000fea0003800000 */
.L_x_168:
[----:B------:R-:W-:Y:S01]  /*7150*/  LOP3.LUT P4, RZ, R10, 0xff, RZ, 0xc0, !PT ;  /* 0x000000ff0aff7812 */ /* 0x000fe2000788c0ff */
[----:B------:R-:W-:Y:S01]  /*7160*/  VIADD R8, R8, UR38 ;  /* 0x0000002608087c36 */ /* 0x000fe20008000000 */
[----:B------:R-:W-:Y:S01]  /*7170*/  ULDC.64 UR4, c[0x0][0x650] ;  /* 0x0001940000047ab9 */ /* 0x000fe20000000a00 */
[----:B------:R-:W-:Y:S01]  /*7180*/  BSSY B1, `(.L_x_174) ;  /* 0x000006f000017945 */ /* 0x000fe20003800000 */
[----:B------:R-:W-:Y:S01]  /*7190*/  IMAD.MOV.U32 R18, RZ, RZ, -0x1 ;  /* 0xffffffffff127424 */ /* 0x000fe200078e00ff */
[----:B------:R-:W-:Y:S01]  /*71a0*/  PRMT R10, RZ, 0x7610, R10 ;  /* 0x00007610ff0a7816 */ /* 0x000fe2000000000a */
[----:B------:R-:W-:Y:S01]  /*71b0*/  IMAD.MOV.U32 R19, RZ, RZ, -0x1 ;  /* 0xffffffffff137424 */ /* 0x000fe200078e00ff */
[C---:B------:R-:W-:Y:S02]  /*71c0*/  ISETP.GT.U32.AND P1, PT, R8.reuse, 0x1, PT ;  /* 0x000000010800780c */ /* 0x040fe40003f24070 */
[----:B------:R-:W-:Y:S02]  /*71d0*/  SHF.R.U32.HI R2, RZ, 0x1, R8 ;  /* 0x00000001ff027819 */ /* 0x000fe40000011608 */
[----:B------:R-:W-:-:S02]  /*71e0*/  LOP3.LUT R8, R8, 0x1, RZ, 0xc0, !PT ;  /* 0x0000000108087812 */ /* 0x000fc400078ec0ff */
[----:B------:R-:W0:Y:S01]  /*71f0*/  @P4 S2R R4, SR_CgaCtaId ;  /* 0x0000000000044919 */ /* 0x000e220000008800 */
[----:B------:R-:W-:Y:S02]  /*7200*/  @P4 MOV R3, 0x400 ;  /* 0x0000040000034802 */ /* 0x000fe40000000f00 */
[----:B------:R-:W-:-:S04]  /*7210*/  LOP3.LUT R2, R2, 0x1, RZ, 0xc0, !PT ;  /* 0x0000000102027812 */ /* 0x000fc800078ec0ff */
[----:B------:R-:W-:Y:S02]  /*7220*/  ISETP.NE.U32.AND P2, PT, R2, 0x1, PT ;  /* 0x000000010200780c */ /* 0x000fe40003f45070 */
[----:B0-----:R-:W-:Y:S01]  /*7230*/  @P4 LEA R3, R4, R3, 0x18 ;  /* 0x0000000304034211 */ /* 0x001fe200078ec0ff */
[----:B------:R-:W-:-:S03]  /*7240*/  IMAD.U32 R4, RZ, RZ, UR38 ;  /* 0x00000026ff047e24 */ /* 0x000fc6000f8e00ff */
[----:B------:R0:W-:Y:S01]  /*7250*/  @P4 SYNCS.ARRIVE.TRANS64.A1T0 RZ, [R3+URZ+0x58], RZ ;  /* 0x000058ff03ff49a7 */ /* 0x0001e2000810003f */
[----:B------:R-:W-:Y:S02]  /*7260*/  IADD3 R16, P4, R16, UR54, RZ ;  /* 0x0000003610107c10 */ /* 0x000fe4000ff9e0ff */
[----:B------:R-:W-:Y:S02]  /*7270*/  ISETP.LT.U32.AND P1, PT, R4, 0x2, P1 ;  /* 0x000000020400780c */ /* 0x000fe40000f21070 */
[----:B------:R-:W-:Y:S02]  /*7280*/  IADD3.X R17, R17, UR37, RZ, P4, !PT ;  /* 0x0000002511117c10 */ /* 0x000fe4000a7fe4ff */
[----:B------:R-:W-:Y:S02]  /*7290*/  ISETP.GE.U32.AND P4, PT, R16, UR4, PT ;  /* 0x0000000410007c0c */ /* 0x000fe4000bf86070 */
[----:B0-----:R-:W-:Y:S02]  /*72a0*/  SEL R3, RZ, 0x1, !P1 ;  /* 0x00000001ff037807 */ /* 0x001fe40004800000 */
[----:B------:R-:W-:-:S02]  /*72b0*/  ISETP.GE.U32.AND.EX P1, PT, R17, UR5, PT, P4 ;  /* 0x0000000511007c0c */ /* 0x000fc4000bf26140 */
[----:B------:R-:W-:-:S04]  /*72c0*/  ISETP.GT.U32.AND P2, PT, R4, 0x1, !P2 ;  /* 0x000000010400780c */ /* 0x000fc80005744070 */
[----:B------:R-:W-:-:S04]  /*72d0*/  SEL R2, RZ, 0x1, !P2 ;  /* 0x00000001ff027807 */ /* 0x000fc80005000000 */
[--C-:B------:R-:W-:Y:S01]  /*72e0*/  LOP3.LUT R0, R2, R0, R3.reuse, 0x96, !PT ;  /* 0x0000000002007212 */ /* 0x100fe200078e9603 */
[----:B------:R-:W-:Y:S01]  /*72f0*/  IMAD.MOV.U32 R2, RZ, RZ, -0x1 ;  /* 0xffffffffff027424 */ /* 0x000fe200078e00ff */
[----:B------:R-:W-:Y:S01]  /*7300*/  PRMT R3, RZ, 0x7610, R3 ;  /* 0x00007610ff037816 */ /* 0x000fe20000000003 */
[----:B------:R-:W-:Y:S06]  /*7310*/  @P1 BRA `(.L_x_175) ;  /* 0x0000000400541947 */ /* 0x000fec0003800000 */
[----:B------:R-:W0:Y:S01]  /*7320*/  S2UR UR4, SR_CTAID.X ;  /* 0x00000000000479c3 */ /* 0x000e220000002500 */
[----:B------:R-:W-:Y:S01]  /*7330*/  ULDC.64 UR6, c[0x0][0x628] ;  /* 0x00018a0000067ab9 */ /* 0x000fe20000000a00 */
[----:B------:R-:W-:Y:S01]  /*7340*/  ULDC UR5, c[0x0][0x150] ;  /* 0x0000540000057ab9 */ /* 0x000fe20000000800 */
[----:B------:R-:W-:Y:S01]  /*7350*/  ISETP.NE.U32.AND P1, PT, RZ, UR6, PT ;  /* 0x00000006ff007c0c */ /* 0x000fe2000bf25070 */
[----:B------:R-:W-:Y:S01]  /*7360*/  ULDC UR8, c[0x0][0x630] ;  /* 0x00018c0000087ab9 */ /* 0x000fe20000000800 */
[----:B------:R-:W-:Y:S01]  /*7370*/  ULDC UR10, c[0x0][0x154] ;  /* 0x00005500000a7ab9 */ /* 0x000fe20000000800 */
[----:B------:R-:W-:Y:S01]  /*7380*/  IMAD.MOV.U32 R2, RZ, RZ, R16 ;  /* 0x000000ffff027224 */ /* 0x000fe200078e0010 */
[----:B------:R-:W-:Y:S01]  /*7390*/  ISETP.NE.AND.EX P1, PT, RZ, UR7, PT, P1 ;  /* 0x00000007ff007c0c */ /* 0x000fe2000bf25310 */
[----:B------:R-:W1:Y:S01]  /*73a0*/  S2UR UR9, SR_CTAID.Y ;  /* 0x00000000000979c3 */ /* 0x000e620000002600 */
[----:B0-----:R-:W-:-:S05]  /*73b0*/  I2FP.F32.U32 R3, UR4 ;  /* 0x0000000400037c45 */ /* 0x001fca0008201000 */
[----:B------:R-:W-:Y:S01]  /*73c0*/  FMUL R12, R3, UR5 ;  /* 0x00000005030c7c20 */ /* 0x000fe20008400000 */
[----:B------:R-:W-:-:S05]  /*73d0*/  IMAD.MOV.U32 R3, RZ, RZ, R17 ;  /* 0x000000ffff037224 */ /* 0x000fca00078e0011 */
[----:B------:R-:W-:Y:S05]  /*73e0*/  @!P1 BRA `(.L_x_176) ;  /* 0x0000000000289947 */ /* 0x000fea0003800000 */
[----:B------:R-:W-:Y:S02]  /*73f0*/  ULDC UR5, c[0x0][0x634] ;  /* 0x00018d0000057ab9 */ /* 0x000fe40000000800 */
[----:B------:R-:W-:-:S05]  /*7400*/  IADD3 R7, P1, R16, UR5, RZ ;  /* 0x0000000510077c10 */ /* 0x000fca000ff3e0ff */
[----:B------:R-:W-:-:S04]  /*7410*/  IMAD.X R13, RZ, RZ, R17, P1 ;  /* 0x000000ffff0d7224 */ /* 0x000fc800008e0611 */
[----:B------:R-:W-:-:S04]  /*7420*/  IMAD.WIDE.U32 R4, R13, UR6, RZ ;  /* 0x000000060d047c25 */ /* 0x000fc8000f8e00ff */
[----:B------:R-:W-:-:S04]  /*7430*/  IMAD.WIDE.U32 R4, P1, R7, UR7, R4 ;  /* 0x0000000707047c25 */ /* 0x000fc8000f820004 */
[----:B------:R-:W-:-:S04]  /*7440*/  IMAD.WIDE.U32 R6, R7, UR6, RZ ;  /* 0x0000000607067c25 */ /* 0x000fc8000f8e00ff */
[----:B------:R-:W-:Y:S01]  /*7450*/  IMAD.X R3, RZ, RZ, RZ, P1 ;  /* 0x000000ffff037224 */ /* 0x000fe200008e06ff */
[----:B------:R-:W-:Y:S01]  /*7460*/  IADD3 RZ, P1, R7, R4, RZ ;  /* 0x0000000407ff7210 */ /* 0x000fe20007f3e0ff */
[----:B------:R-:W-:-:S04]  /*7470*/  IMAD.MOV.U32 R2, RZ, RZ, R5 ;  /* 0x000000ffff027224 */ /* 0x000fc800078e0005 */
[----:B------:R-:W-:-:S08]  /*7480*/  IMAD.WIDE.U32.X R2, R13, UR7, R2, P1 ;  /* 0x000000070d027c25 */ /* 0x000fd000088e0402 */
.L_x_176:
[--C-:B------:R-:W-:Y:S01]  /*7490*/  SHF.R.U64 R19, R2, UR8, R3.reuse ;  /* 0x0000000802137c19 */ /* 0x100fe20008001203 */
[----:B------:R-:W0:Y:S01]  /*74a0*/  F2I.U32.TRUNC.NTZ R12, R12 ;  /* 0x0000000c000c7305 */ /* 0x000e22000020f000 */
[----:B------:R-:W-:Y:S01]  /*74b0*/  SHF.R.U32.HI R2, RZ, UR8, R3 ;  /* 0x00000008ff027c19 */ /* 0x000fe20008011603 */
[----:B------:R-:W-:Y:S01]  /*74c0*/  ULDC.64 UR6, c[0x0][0x620] ;  /* 0x0001880000067ab9 */ /* 0x000fe20000000a00 */
[----:B------:R-:W-:Y:S01]  /*74d0*/  IADD3 R5, P1, RZ, -R19, RZ ;  /* 0x80000013ff057210 */ /* 0x000fe20007f3e0ff */
[----:B------:R-:W-:Y:S01]  /*74e0*/  ULDC UR8, c[0x0][0x658] ;  /* 0x0001960000087ab9 */ /* 0x000fe20000000800 */
[----:B-1----:R-:W-:Y:S01]  /*74f0*/  I2FP.F32.U32 R4, UR9 ;  /* 0x0000000900047c45 */ /* 0x002fe20008201000 */
[----:B------:R-:W-:Y:S02]  /*7500*/  ULDC UR12, c[0x0][0x648] ;  /* 0x00019200000c7ab9 */ /* 0x000fe40000000800 */
[----:B------:R-:W-:Y:S02]  /*7510*/  IMAD.X R2, RZ, RZ, ~R2, P1 ;  /* 0x000000ffff027224 */ /* 0x000fe400008e0e02 */
[----:B------:R-:W-:Y:S01]  /*7520*/  FMUL R6, R4, UR10 ;  /* 0x0000000a04067c20 */ /* 0x000fe20008400000 */
[----:B------:R-:W-:Y:S01]  /*7530*/  ULDC.64 UR10, c[0x0][0x640] ;  /* 0x00019000000a7ab9 */ /* 0x000fe20000000a00 */
[----:B------:R-:W-:Y:S01]  /*7540*/  IMAD R4, R2, UR6, RZ ;  /* 0x0000000602047c24 */ /* 0x000fe2000f8e02ff */
[----:B------:R-:W-:Y:S01]  /*7550*/  ISETP.NE.U32.AND P1, PT, RZ, UR10, PT ;  /* 0x0000000aff007c0c */ /* 0x000fe2000bf25070 */
[C---:B------:R-:W-:Y:S01]  /*7560*/  IMAD.WIDE.U32 R2, R5.reuse, UR6, R16 ;  /* 0x0000000605027c25 */ /* 0x040fe2000f8e0010 */
[----:B0-----:R-:W-:Y:S01]  /*7570*/  R2UR UR5, R12 ;  /* 0x000000000c0572ca */ /* 0x001fe200000e0000 */
[----:B------:R-:W0:Y:S01]  /*7580*/  F2I.U32.TRUNC.NTZ R6, R6 ;  /* 0x0000000600067305 */ /* 0x000e22000020f000 */
[----:B------:R-:W1:Y:S01]  /*7590*/  LDC R12, c[0x0][0x610] ;  /* 0x00018400ff0c7b82 */ /* 0x000e620000000800 */
[----:B------:R-:W-:Y:S01]  /*75a0*/  IMAD R5, R5, UR7, R4 ;  /* 0x0000000705057c24 */ /* 0x000fe2000f8e0204 */
[----:B------:R-:W-:Y:S01]  /*75b0*/  ULDC UR6, c[0x0][0x618] ;  /* 0x0001860000067ab9 */ /* 0x000fe20000000800 */
[----:B------:R-:W-:-:S02]  /*75c0*/  ISETP.NE.AND.EX P1, PT, RZ, UR11, PT, P1 ;  /* 0x0000000bff007c0c */ /* 0x000fc4000bf25310 */
[----:B------:R-:W-:-:S05]  /*75d0*/  IMAD.IADD R3, R3, 0x1, R5 ;  /* 0x0000000103037824 */ /* 0x000fca00078e0205 */
[--C-:B------:R-:W-:Y:S02]  /*75e0*/  SHF.R.U64 R14, R2, UR6, R3.reuse ;  /* 0x00000006020e7c19 */ /* 0x100fe40008001203 */
[----:B------:R-:W-:Y:S01]  /*75f0*/  SHF.R.U32.HI R3, RZ, UR6, R3 ;  /* 0x00000006ff037c19 */ /* 0x000fe20008011603 */
[----:B------:R-:W-:Y:S01]  /*7600*/  ULDC UR6, c[0x0][0x608] ;  /* 0x0001820000067ab9 */ /* 0x000fe20000000800 */
[----:B0-----:R-:W-:Y:S02]  /*7610*/  R2UR UR7, R6 ;  /* 0x00000000060772ca */ /* 0x001fe400000e0000 */
[--C-:B------:R-:W-:Y:S02]  /*7620*/  SHF.R.U64 R15, R14, UR6, R3.reuse ;  /* 0x000000060e0f7c19 */ /* 0x100fe40008001203 */
[----:B------:R-:W-:Y:S01]  /*7630*/  SHF.R.U32.HI R2, RZ, UR6, R3 ;  /* 0x00000006ff027c19 */ /* 0x000fe20008011603 */
[----:B------:R-:W-:-:S03]  /*7640*/  UIADD3 UR6, -UR5, URZ, URZ ;  /* 0x0000003f05067290 */ /* 0x000fc6000fffe13f */
[--C-:B------:R-:W-:Y:S01]  /*7650*/  SHF.R.U64 R21, R15, UR8, R2.reuse ;  /* 0x000000080f157c19 */ /* 0x100fe20008001202 */
[----:B------:R-:W-:Y:S01]  /*7660*/  ULDC UR5, c[0x0][0x144] ;  /* 0x0000510000057ab9 */ /* 0x000fe20000000800 */
[----:B------:R-:W-:-:S03]  /*7670*/  SHF.R.U32.HI R3, RZ, UR8, R2 ;  /* 0x00000008ff037c19 */ /* 0x000fc60008011602 */
[----:B------:R-:W-:Y:S01]  /*7680*/  IMAD.MOV.U32 R2, RZ, RZ, R21 ;  /* 0x000000ffff027224 */ /* 0x000fe200078e0015 */
[----:B------:R-:W-:Y:S06]  /*7690*/  @!P1 BRA `(.L_x_177) ;  /* 0x0000000000289947 */ /* 0x000fec0003800000 */
        /* <DEDUP_REMOVED lines=10> */
.L_x_177:
[----:B------:R-:W-:Y:S01]  /*7740*/  UISETP.NE.AND UP0, UPT, UR45, URZ, UPT ;  /* 0x0000003f2d00728c */ /* 0x000fe2000bf05270 */
[----:B------:R-:W-:Y:S01]  /*7750*/  SHF.R.U64 R3, R2, UR12, R3 ;  /* 0x0000000c02037c19 */ /* 0x000fe20008001203 */
[----:B------:R-:W-:Y:S01]  /*7760*/  UIADD3 UR7, -UR7, URZ, URZ ;  /* 0x0000003f07077290 */ /* 0x000fe2000fffe13f */
[----:B------:R-:W-:Y:S01]  /*7770*/  LOP3.LUT R2, R15, UR22, RZ, 0xc0, !PT ;  /* 0x000000160f027c12 */ /* 0x000fe2000f8ec0ff */
[----:B------:R-:W-:Y:S01]  /*7780*/  UIMAD UR4, UR5, UR6, UR4 ;  /* 0x00000006050472a4 */ /* 0x000fe2000f8e0204 */
[----:B------:R-:W-:Y:S01]  /*7790*/  LOP3.LUT R5, R14, UR13, RZ, 0xc0, !PT ;  /* 0x0000000d0e057c12 */ /* 0x000fe2000f8ec0ff */
[----:B------:R-:W-:Y:S01]  /*77a0*/  IMAD.MOV R4, RZ, RZ, -R3 ;  /* 0x000000ffff047224 */ /* 0x000fe200078e0a03 */
[----:B------:R-:W-:Y:S01]  /*77b0*/  ULDC UR5, c[0x0][0x148] ;  /* 0x0000520000057ab9 */ /* 0x000fe20000000800 */
[----:B------:R-:W-:Y:S01]  /*77c0*/  IMAD R3, R3, UR21, R2 ;  /* 0x0000001503037c24 */ /* 0x000fe2000f8e0202 */
[----:B------:R-:W-:Y:S02]  /*77d0*/  PLOP3.LUT P1, PT, PT, PT, UP0, 0x80, 0x0 ;  /* 0x000000000000781c */ /* 0x000fe40003f2f008 */
[----:B------:R-:W-:-:S03]  /*77e0*/  @UP0 UIMAD UR4, UR5, UR7, UR9 ;  /* 0x00000007050402a4 */ /* 0x000fc6000f8e0209 */
[----:B------:R-:W-:Y:S02]  /*77f0*/  ULDC UR5, c[0x0][0x638] ;  /* 0x00018e0000057ab9 */ /* 0x000fe40000000800 */
[----:B------:R-:W-:Y:S02]  /*7800*/  IMAD R2, R4, UR5, R21 ;  /* 0x0000000504027c24 */ /* 0x000fe4000f8e0215 */
[----:B-1----:R-:W-:Y:S01]  /*7810*/  IMAD R12, R3, R12, UR4 ;  /* 0x00000004030c7e24 */ /* 0x002fe2000f8e020c */
[----:B------:R-:W-:Y:S01]  /*7820*/  ULDC UR4, c[0x0][0x600] ;  /* 0x0001800000047ab9 */ /* 0x000fe20000000800 */
[----:B------:R-:W-:Y:S02]  /*7830*/  IMAD.MOV.U32 R3, RZ, RZ, 0x1 ;  /* 0x00000001ff037424 */ /* 0x000fe400078e00ff */
[----:B------:R-:W-:-:S05]  /*7840*/  IMAD R5, R2, UR4, R5 ;  /* 0x0000000402057c24 */ /* 0x000fca000f8e0205 */
[----:B------:R-:W-:Y:S02]  /*7850*/  SEL R2, R5, R12, !P1 ;  /* 0x0000000c05027207 */ /* 0x000fe40004800000 */
[----:B------:R-:W-:-:S07]  /*7860*/  SEL R18, R12, R5, !P1 ;  /* 0x000000050c127207 */ /* 0x000fce0004800000 */
.L_x_175:
[----:B------:R-:W-:Y:S05]  /*7870*/  BSYNC B1 ;  /* 0x0000000000017941 */ /* 0x000fea0003800000 */
.L_x_174:
[----:B------:R-:W-:-:S13]  /*7880*/  LOP3.LUT P1, RZ, R3, 0xff, RZ, 0xc0, !PT ;  /* 0x000000ff03ff7812 */ /* 0x000fda000782c0ff */
[----:B------:R-:W-:Y:S05]  /*7890*/  @P1 BRA `(.L_x_178) ;  /* 0xfffffff000a81947 */ /* 0x000fea000383ffff */
[----:B------:R-:W-:Y:S05]  /*78a0*/  BSYNC B0 ;  /* 0x0000000000007941 */ /* 0x000fea0003800000 */
.L_x_166:
[----:B------:R-:W-:-:S03]  /*78b0*/  UMOV UR4, 0xffffffff ;  /* 0xffffffff00047882 */ /* 0x000fc60000000000 */
[----:B------:R-:W-:Y:S05]  /*78c0*/  BRA.DIV UR4, `(.L_x_179) ;  /* 0x0000000204fc7947 */ /* 0x000fea000b800000 */
[----:B------:R-:W-:-:S13]  /*78d0*/  ELECT P6, URZ, PT ;  /* 0x00000000003f782f */ /* 0x000fda00038c0000 */
.L_x_193:
[----:B------:R-:W-:Y:S04]  /*78e0*/  BSSY B0, `(.L_x_180) ;  /* 0x000001a000007945 */ /* 0x000fe80003800000 */
[----:B------:R-:W-:Y:S05]  /*78f0*/  @!P6 BRA `(.L_x_181) ;  /* 0x000000000060e947 */ /* 0x000fea0003800000 */
[----:B------:R-:W-:-:S04]  /*7900*/  ULOP3.LUT UR4, UR39, 0x2, URZ, 0xfc, !UPT ;  /* 0x0000000227047892 */ /* 0x000fc8000f8efc3f */
[----:B------:R-:W-:-:S06]  /*7910*/  UISETP.NE.AND UP0, UPT, UR4, 0x3, UPT ;  /* 0x000000030400788c */ /* 0x000fcc000bf05270 */
[----:B------:R-:W-:-:S13]  /*7920*/  PLOP3.LUT P0, PT, PT, PT, UP0, 0x80, 0x0 ;  /* 0x000000000000781c */ /* 0x000fda0003f0f008 */
[----:B------:R-:W-:Y:S05]  /*7930*/  @!P0 BRA `(.L_x_182) ;  /* 0x0000000000048947 */ /* 0x000fea0003800000 */
[----:B------:R-:W-:Y:S01]  /*7940*/  BPT.TRAP 0x1 ;  /* 0x000000040000795c */ /* 0x000fe20000300000 */
.L_x_182:
[----:B------:R-:W0:Y:S01]  /*7950*/  S2R R3, SR_CgaCtaId ;  /* 0x0000000000037919 */ /* 0x000e220000008800 */
[----:B------:R-:W-:-:S04]  /*7960*/  MOV R2, 0x400 ;  /* 0x0000040000027802 */ /* 0x000fc80000000f00 */
[----:B0-----:R-:W-:Y:S02]  /*7970*/  LEA R3, R3, R2, 0x18 ;  /* 0x0000000203037211 */ /* 0x001fe400078ec0ff */
[----:B------:R-:W-:-:S03]  /*7980*/  SHF.L.U32 R2, R0, 0x1f, RZ ;  /* 0x0000001f00027819 */ /* 0x000fc600000006ff */
[----:B------:R-:W-:-:S04]  /*7990*/  VIADD R3, R3, 0x10 ;  /* 0x0000001003037836 */ /* 0x000fc80000000000 */
[C---:B------:R-:W-:Y:S02]  /*79a0*/  IMAD R7, R8.reuse, 0x8, R3 ;  /* 0x0000000808077824 */ /* 0x040fe400078e0203 */
[----:B------:R-:W-:Y:S02]  /*79b0*/  VIADD R8, R8, 0x1 ;  /* 0x0000000108087836 */ /* 0x000fe40000000000 */
[----:B------:R-:W0:Y:S03]  /*79c0*/  SYNCS.PHASECHK.TRANS64.TRYWAIT P0, [R7+URZ], R2 ;  /* 0x00000002070075a7 */ /* 0x000e26000800017f */
[----:B------:R-:W-:-:S04]  /*79d0*/  ISETP.NE.AND P1, PT, R8, 0x2, PT ;  /* 0x000000020800780c */ /* 0x000fc80003f25270 */
[----:B------:R-:W-:Y:S02]  /*79e0*/  SEL R5, RZ, 0x1, P1 ;  /* 0x00000001ff057807 */ /* 0x000fe40000800000 */
[----:B------:R-:W-:Y:S02]  /*79f0*/  SEL R8, R8, RZ, P1 ;  /* 0x000000ff08087207 */ /* 0x000fe40000800000 */
[----:B------:R-:W-:Y:S01]  /*7a00*/  LOP3.LUT R0, R0, R5, RZ, 0x3c, !PT ;  /* 0x0000000500007212 */ /* 0x000fe200078e3cff */
[----:B0-----:R-:W-:Y:S06]  /*7a10*/  @!P0 BRA `(.L_x_183) ;  /* 0x0000000000c88947 */ /* 0x001fec0003800000 */
.L_x_194:
[----:B------:R-:W-:Y:S01]  /*7a20*/  IMAD R3, R8, 0x8, R3 ;  /* 0x0000000808037824 */ /* 0x000fe200078e0203 */
[----:B------:R-:W-:-:S07]  /*7a30*/  SHF.L.U32 R0, R0, 0x1f, RZ ;  /* 0x0000001f00007819 */ /* 0x000fce00000006ff */
.L_x_184:
[----:B-1----:R1:W2:Y:S02]  /*7a40*/  SYNCS.PHASECHK.TRANS64.TRYWAIT P0, [R3+URZ], R0 ;  /* 0x00000000030075a7 */ /* 0x0022a4000800017f */
[----:B--2---:R-:W-:Y:S05]  /*7a50*/  @!P0 NANOSLEEP.SYNCS 0x989680 ;  /* 0x009896800000895d */ /* 0x004fea0003900000 */
[----:B------:R-:W2:Y:S02]  /*7a60*/  @!P0 SYNCS.PHASECHK.TRANS64 P0, [R3+URZ], R0 ;  /* 0x00000000030085a7 */ /* 0x000ea4000800007f */
[----:B--2---:R-:W-:Y:S05]  /*7a70*/  @!P0 BRA `(.L_x_184) ;  /* 0xfffffffc00f08947 */ /* 0x004fea000383ffff */
.L_x_181:
[----:B------:R-:W-:Y:S05]  /*7a80*/  BSYNC B0 ;  /* 0x0000000000007941 */ /* 0x000fea0003800000 */
.L_x_180:
[----:B------:R-:W-:Y:S05]  /*7a90*/  EXIT ;  /* 0x000000000000794d */ /* 0x000fea0003800000 */
.L_x_18:
[----:B0-----:R0:W1:Y:S02]  /*7aa0*/  SYNCS.PHASECHK.TRANS64.TRYWAIT P0, [R97+URZ+-0x8], R0 ;  /* 0xfffff800610075a7 */ /* 0x001064000800017f */
[----:B-1----:R-:W-:Y:S05]  /*7ab0*/  @!P0 NANOSLEEP.SYNCS 0x989680 ;  /* 0x009896800000895d */ /* 0x002fea0003900000 */
[----:B------:R-:W1:Y:S02]  /*7ac0*/  @!P0 SYNCS.PHASECHK.TRANS64 P0, [R97+URZ+-0x8], R0 ;  /* 0xfffff800610085a7 */ /* 0x000e64000800007f */
[----:B-1----:R-:W-:Y:S05]  /*7ad0*/  @!P0 BRA `(.L_x_18) ;  /* 0xfffffffc00f08947 */ /* 0x002fea000383ffff */
[----:B------:R-:W-:Y:S05]  /*7ae0*/  BRA `(.L_x_185) ;  /* 0xffffff9c005c7947 */ /* 0x000fea000383ffff */
.L_x_23:
[----:B-1----:R1:W2:Y:S02]  /*7af0*/  SYNCS.PHASECHK.TRANS64.TRYWAIT P1, [R3+URZ], R0 ;  /* 0x00000000030075a7 */ /* 0x0022a4000802017f */
[----:B--2---:R-:W-:Y:S05]  /*7b00*/  @!P1 NANOSLEEP.SYNCS 0x989680 ;  /* 0x009896800000995d */ /* 0x004fea0003900000 */
[----:B------:R-:W2:Y:S02]  /*7b10*/  @!P1 SYNCS.PHASECHK.TRANS64 P1, [R3+URZ], R0 ;  /* 0x00000000030095a7 */ /* 0x000ea4000802007f */
[----:B--2---:R-:W-:Y:S05]  /*7b20*/  @!P1 BRA `(.L_x_23) ;  /* 0xfffffffc00f09947 */ /* 0x004fea000383ffff */
[----:B------:R-:W-:Y:S05]  /*7b30*/  BRA `(.L_x_22) ;  /* 0xffffff9c00d47947 */ /* 0x000fea000383ffff */
.L_x_28:
[----:B-1----:R-:W-:-:S04]  /*7b40*/  IMAD.U32 R5, RZ, RZ, UR4 ;  /* 0x00000004ff057e24 */ /* 0x002fc8000f8e00ff */
[----:B------:R1:W2:Y:S03]  /*7b50*/  SYNCS.PHASECHK.TRANS64.TRYWAIT P1, [R5+URZ], R4 ;  /* 0x00000004050075a7 */ /* 0x0002a6000802017f */
[----:B--2---:R-:W-:Y:S05]  /*7b60*/  @!P1 NANOSLEEP.SYNCS 0x989680 ;  /* 0x009896800000995d */ /* 0x004fea0003900000 */
[----:B------:R-:W2:Y:S02]  /*7b70*/  @!P1 SYNCS.PHASECHK.TRANS64 P1, [R5+URZ], R4 ;  /* 0x00000004050095a7 */ /* 0x000ea4000802007f */
[----:B--2---:R-:W-:Y:S05]  /*7b80*/  @!P1 BRA `(.L_x_28) ;  /* 0xfffffffc00ec9947 */ /* 0x004fea000383ffff */
[----:B------:R-:W-:Y:S05]  /*7b90*/  BRA `(.L_x_27) ;  /* 0xffffffa400f47947 */ /* 0x000fea000383ffff */
.L_x_34:
[----:B0-----:R0:W1:Y:S02]  /*7ba0*/  SYNCS.PHASECHK.TRANS64.TRYWAIT P0, [R97+URZ+0x8], R0 ;  /* 0x00000800610075a7 */ /* 0x001064000800017f */
[----:B-1----:R-:W-:Y:S05]  /*7bb0*/  @!P0 NANOSLEEP.SYNCS 0x989680 ;  /* 0x009896800000895d */ /* 0x002fea0003900000 */
[----:B------:R-:W1:Y:S02]  /*7bc0*/  @!P0 SYNCS.PHASECHK.TRANS64 P0, [R97+URZ+0x8], R0 ;  /* 0x00000800610085a7 */ /* 0x000e64000800007f */
[----:B-1----:R-:W-:Y:S05]  /*7bd0*/  @!P0 BRA `(.L_x_34) ;  /* 0xfffffffc00f08947 */ /* 0x002fea000383ffff */
[----:B------:R-:W-:Y:S05]  /*7be0*/  BRA `(.L_x_186) ;  /* 0xffffffb000607947 */ /* 0x000fea000383ffff */
.L_x_167:
[----:B------:R-:W-:Y:S01]  /*7bf0*/  BSSY B1, `(.L_x_187) ;  /* 0x0000006000017945 */ /* 0x000fe20003800000 */
[----:B------:R-:W-:-:S07]  /*7c00*/  IMAD.MOV.U32 R15, RZ, RZ, -0x1 ;  /* 0xffffffffff0f7424 */ /* 0x000fce00078e00ff */
[----:B-----5:R-:W-:Y:S05]  /*7c10*/  WARPSYNC.COLLECTIVE R15, `(.L_x_188) ;  /* 0x000000000f0c7348 */ /* 0x020fea0003c00000 */
[----:B------:R-:W-:Y:S02]  /*7c20*/  ELECT P6, UR62, PT ;  /* 0x00000000003e782f */ /* 0x000fe400038c0000 */
[----:B------:R-:W-:Y:S01]  /*7c30*/  MOV R14, UR62 ;  /* 0x0000003e000e7c02 */ /* 0x000fe20008000f00 */
[----:B-----5:R-:W-:Y:S10]  /*7c40*/  ENDCOLLECTIVE ;  /* 0x000000000000791b */ /* 0x020ff40003800000 */
.L_x_188:
[----:B------:R-:W-:Y:S05]  /*7c50*/  BSYNC B1 ;  /* 0x0000000000017941 */ /* 0x000fea0003800000 */
.L_x_187:
[----:B------:R-:W-:Y:S05]  /*7c60*/  BRA `(.L_x_189) ;  /* 0xffffffec00c07947 */ /* 0x000fea000383ffff */
.L_x_170:
[----:B0-----:R0:W1:Y:S02]  /*7c70*/  SYNCS.PHASECHK.TRANS64.TRYWAIT P1, [R12+URZ+0x10], R3 ;  /* 0x000010030c0075a7 */ /* 0x001064000802017f */
[----:B-1----:R-:W-:Y:S05]  /*7c80*/  @!P1 NANOSLEEP.SYNCS 0x989680 ;  /* 0x009896800000995d */ /* 0x002fea0003900000 */
[----:B------:R-:W1:Y:S02]  /*7c90*/  @!P1 SYNCS.PHASECHK.TRANS64 P1, [R12+URZ+0x10], R3 ;  /* 0x000010030c0095a7 */ /* 0x000e64000802007f */
[----:B-1----:R-:W-:Y:S05]  /*7ca0*/  @!P1 BRA `(.L_x_170) ;  /* 0xfffffffc00f09947 */ /* 0x002fea000383ffff */
[----:B------:R-:W-:Y:S05]  /*7cb0*/  BRA `(.L_x_190) ;  /* 0xffffffec00f47947 */ /* 0x000fea000383ffff */
.L_x_179:
[----:B------:R-:W-:Y:S01]  /*7cc0*/  BSSY B0, `(.L_x_191) ;  /* 0x0000006000007945 */ /* 0x000fe20003800000 */
[----:B------:R-:W-:-:S07]  /*7cd0*/  IMAD.MOV.U32 R15, RZ, RZ, -0x1 ;  /* 0xffffffffff0f7424 */ /* 0x000fce00078e00ff */
[----:B-----5:R-:W-:Y:S05]  /*7ce0*/  WARPSYNC.COLLECTIVE R15, `(.L_x_192) ;  /* 0x000000000f0c7348 */ /* 0x020fea0003c00000 */
[----:B------:R-:W-:Y:S02]  /*7cf0*/  ELECT P6, UR62, PT ;  /* 0x00000000003e782f */ /* 0x000fe400038c0000 */
[----:B------:R-:W-:Y:S01]  /*7d00*/  MOV R14, UR62 ;  /* 0x0000003e000e7c02 */ /* 0x000fe20008000f00 */
[----:B-----5:R-:W-:Y:S10]  /*7d10*/  ENDCOLLECTIVE ;  /* 0x000000000000791b */ /* 0x020ff40003800000 */
.L_x_192:
[----:B------:R-:W-:Y:S05]  /*7d20*/  BSYNC B0 ;  /* 0x0000000000007941 */ /* 0x000fea0003800000 */
.L_x_191:
[----:B------:R-:W-:Y:S05]  /*7d30*/  BRA `(.L_x_193) ;  /* 0xfffffff800e87947 */ /* 0x000fea000383ffff */
.L_x_183:
[----:B0-----:R0:W1:Y:S02]  /*7d40*/  SYNCS.PHASECHK.TRANS64.TRYWAIT P0, [R7+URZ], R2 ;  /* 0x00000002070075a7 */ /* 0x001064000800017f */
[----:B-1----:R-:W-:Y:S05]  /*7d50*/  @!P0 NANOSLEEP.SYNCS 0x989680 ;  /* 0x009896800000895d */ /* 0x002fea0003900000 */
[----:B------:R-:W1:Y:S02]  /*7d60*/  @!P0 SYNCS.PHASECHK.TRANS64 P0, [R7+URZ], R2 ;  /* 0x00000002070085a7 */ /* 0x000e64000800007f */
[----:B-1----:R-:W-:Y:S05]  /*7d70*/  @!P0 BRA `(.L_x_183) ;  /* 0xfffffffc00f08947 */ /* 0x002fea000383ffff */
[----:B------:R-:W-:Y:S05]  /*7d80*/  BRA `(.L_x_194) ;  /* 0xfffffffc00247947 */ /* 0x000fea000383ffff */
.L_x_195:
[----:B------:R-:W-:-:S00]  /*7d90*/  BRA `(.L_x_195) ;  /* 0xfffffffc00fc7947 */ /* 0x000fc0000383ffff */
[----:B------:R-:W-:-:S00]  /*7da0*/  NOP ;  /* 0x0000000000007918 */ /* 0x000fc00000000000 */
        /* <DEDUP_REMOVED lines=13> */
.L_x_196:


//--------------------- .nv.global.init           --------------------------
	.section	.nv.global.init,"aw",@progbits
.nv.global.init:
	.type		$str$22,@object
	.size		$str$22,($str$23 - $str$22)
$str$22:
        /*0000*/ 	.byte	0x6b, 0x5f, 0x74, 0x69, 0x6c, 0x65, 0x5f, 0x63, 0x6f, 0x75, 0x6e, 0x74, 0x20, 0x3e, 0x3d, 0x20
        /*0010*/ 	.byte	0x31, 0x00
	.type		$str$23,@object
	.size		$str$23,(__unnamed_1 - $str$23)
$str$23:
        /*0012*/ 	.byte	0x2f, 0x74, 0x6d, 0x70, 0x2f, 0x63, 0x75, 0x74, 0x6c, 0x61, 0x73, 0x73, 0x5f, 0x73, 0x77, 0x65
        /*0022*/ 	.byte	0x65, 0x70, 0x5f, 0x73, 0x72, 0x63, 0x2f, 0x69, 0x6e, 0x63, 0x6c, 0x75, 0x64, 0x65, 0x2f, 0x63
        /*0032*/ 	.byte	0x75, 0x74, 0x6c, 0x61, 0x73, 0x73, 0x2f, 0x67, 0x65, 0x6d, 0x6d, 0x2f, 0x63, 0x6f, 0x6c, 0x6c
        /*0042*/ 	.byte	0x65, 0x63, 0x74, 0x69, 0x76, 0x65, 0x2f, 0x73, 0x6d, 0x39, 0x30, 0x5f, 0x6d, 0x6d, 0x61, 0x5f
        /*0052*/ 	.byte	0x74, 0x6d, 0x61, 0x5f, 0x67, 0x6d, 0x6d, 0x61, 0x5f, 0x73, 0x73, 0x5f, 0x77, 0x61, 0x72, 0x70
        /*0062*/ 	.byte	0x73, 0x70, 0x65, 0x63, 0x69, 0x61, 0x6c, 0x69, 0x7a, 0x65, 0x64, 0x2e, 0x68, 0x70, 0x70, 0x00
	.type		__unnamed_1,@object
	.size		__unnamed_1,(.L_0 - __unnamed_1)
__unnamed_1:
        /*0072*/ 	.byte	0x76, 0x6f, 0x69, 0x64, 0x20, 0x63, 0x75, 0x74, 0x6c, 0x61, 0x73, 0x73, 0x3a, 0x3a, 0x67, 0x65
        /* <DEDUP_REMOVED lines=175> */
        /*0b72*/ 	.byte	0x69, 0x64, 0x65, 0x6e, 0x74, 0x69, 0x74, 0x79, 0x5d, 0x00
.L_0:


//--------------------- .nv.shared._ZN7cutlass13device_kernelINS_4gemm6kernel13GemmUniversalIN4cute5tupleIJiiiiEEENS1_10collective13CollectiveMmaINS1_34MainloopSm90TmaGmmaWarpSpecializedILi2ENS5_IJNS4_1CILi2EEENSA_ILi1EEESC_EEENS1_32KernelTmaWarpSpecializedPingpongEEENS5_IJNSA_ILi64EEENSA_ILi128EEESH_EEEfNS5_IJlSC_lEEEfSJ_NS4_8TiledMMAINS4_8MMA_AtomIJNS4_4SM904GMMA30MMA_64x128x8_F32TF32TF32_SS_TNILNSN_7ScaleInE1ELSP_1EEEEEENS4_6LayoutINS5_IJSC_SC_SC_EEENS5_IJNSA_ILi0EEESU_SU_EEEEENS5_IJNS4_10UnderscoreESX_SX_EEEEENS4_13SM90_TMA_LOADENS4_14ComposedLayoutINS4_7SwizzleILi3ELi4ELi3EEENS4_18smem_ptr_flag_bitsILi32EEENSS_INS5_IJNSA_ILi8EEENSA_ILi32EEEEEENS5_IJS17_SC_EEEEEEEvNS4_8identityENS4_23SM90_TMA_LOAD_MULTICASTES1B_vS1C_EENS_8epilogue10collective6detail29Sm90TmaWarpSpecializedAdapterINS1G_15DefaultEpilogueIfSJ_SJ_NS1F_6thread17LinearCombinationIfLi1EffLNS1K_9ScaleType4KindE0ELNS_15FloatRoundStyleE2EfEENS1_15EpilogueDefaultEEEEEvvEEEEvNT_6ParamsE --------------------------
	.section	.nv.shared._ZN7cutlass13device_kernelINS_4gemm6kernel13GemmUniversalIN4cute5tupleIJiiiiEEENS1_10collective13CollectiveMmaINS1_34MainloopSm90TmaGmmaWarpSpecializedILi2ENS5_IJNS4_1CILi2EEENSA_ILi1EEESC_EEENS1_32KernelTmaWarpSpecializedPingpongEEENS5_IJNSA_ILi64EEENSA_ILi128EEESH_EEEfNS5_IJlSC_lEEEfSJ_NS4_8TiledMMAINS4_8MMA_AtomIJNS4_4SM904GMMA30MMA_64x128x8_F32TF32TF32_SS_TNILNSN_7ScaleInE1ELSP_1EEEEEENS4_6LayoutINS5_IJSC_SC_SC_EEENS5_IJNSA_ILi0EEESU_SU_EEEEENS5_IJNS4_10UnderscoreESX_SX_EEEEENS4_13SM90_TMA_LOADENS4_14ComposedLayoutINS4_7SwizzleILi3ELi4ELi3EEENS4_18smem_ptr_flag_bitsILi32EEENSS_INS5_IJNSA_ILi8EEENSA_ILi32EEEEEENS5_IJS17_SC_EEEEEEEvNS4_8identityENS4_23SM90_TMA_LOAD_MULTICASTES1B_vS1C_EENS_8epilogue10collective6detail29Sm90TmaWarpSpecializedAdapterINS1G_15DefaultEpilogueIfSJ_SJ_NS1F_6thread17LinearCombinationIfLi1EffLNS1K_9ScaleType4KindE0ELNS_15FloatRoundStyleE2EfEENS1_15EpilogueDefaultEEEEEvvEEEEvNT_6ParamsE,"aw",@nobits
	.sectionflags	@""
	.align	16
	.zero		1024


//--------------------- .nv.shared.reserved.0     --------------------------
	.section	.nv.shared.reserved.0,"aw",@nobits
	.weak		__nv_reservedSMEM_offset_0_alias
	.size		__nv_reservedSMEM_offset_0_alias, 0, 0
	.other		__nv_reservedSMEM_offset_0_alias,@"STO_CUDA_RESERVED_SHARED STV_DEFAULT"
__nv_reservedSMEM_offset_0_alias:
	.zero		0


//--------------------- .nv.global                --------------------------
	.section	.nv.global,"aw",@nobits
.nv.global:
	.type		_ZN40_INTERNAL_633c886f_4_k_cu_75c7498d_224994cute1_E,@object
	.size		_ZN40_INTERNAL_633c886f_4_k_cu_75c7498d_224994cute1_E,(_ZN40_INTERNAL_633c886f_4_k_cu_75c7498d_224994cuda3std3__45__cpo6cbeginE - _ZN40_INTERNAL_633c886f_4_k_cu_75c7498d_224994cute1_E)
_ZN40_INTERNAL_633c886f_4_k_cu_75c7498d_224994cute1_E:
	.zero		1
	.type		_ZN40_INTERNAL_633c886f_4_k_cu_75c7498d_224994cuda3std3__45__cpo6cbeginE,@object
	.size		_ZN40_INTERNAL_633c886f_4_k_cu_75c7498d_224994cuda3std3__45__cpo6cbeginE,(_ZN40_INTERNAL_633c886f_4_k_cu_75c7498d_224994cuda3std3__48in_placeE - _ZN40_INTERNAL_633c886f_4_k_cu_75c7498d_224994cuda3std3__45__cpo6cbeginE)
_ZN40_INTERNAL_633c886f_4_k_cu_75c7498d_224994cuda3std3__45__cpo6cbeginE:
	.zero		1
	.type		_ZN40_INTERNAL_633c886f_4_k_cu_75c7498d_224994cuda3std3__48in_placeE,@object
	.size		_ZN40_INTERNAL_633c886f_4_k_cu_75c7498d_224994cuda3std3__48in_placeE,(_ZN40_INTERNAL_633c886f_4_k_cu_75c7498d_224994cuda3std6ranges3__45__cpo9iter_moveE - _ZN40_INTERNAL_633c886f_4_k_cu_75c7498d_224994cuda3std3__48in_placeE)
_ZN40_INTERNAL_633c886f_4_k_cu_75c7498d_224994cuda3std3__48in_placeE:
	.zero		1
	.type		_ZN40_INTERNAL_633c886f_4_k_cu_75c7498d_224994cuda3std6ranges3__45__cpo9iter_moveE,@object
	.size		_ZN40_INTERNAL_633c886f_4_k_cu_75c7498d_224994cuda3std6ranges3__45__cpo9iter_moveE,(_ZN40_INTERNAL_633c886f_4_k_cu_75c7498d_224994cuda3std3__45__cpo5beginE - _ZN40_INTERNAL_633c886f_4_k_cu_75c7498d_224994cuda3std6ranges3__45__cpo9iter_moveE)
_ZN40_INTERNAL_633c886f_4_k_cu_75c7498d_224994cuda3std6ranges3__45__cpo9iter_moveE:
	.zero		1
	.type		_ZN40_INTERNAL_633c886f_4_k_cu_75c7498d_224994cuda3std3__45__cpo5beginE,@object
	.size		_ZN40_INTERNAL_633c886f_4_k_cu_75c7498d_224994cuda3std3__45__cpo5beginE,(_ZN40_INTERNAL_633c886f_4_k_cu_75c7498d_224994cuda3std3__442_GLOBAL__N__633c886f_4_k_cu_75c7498d_224996ignoreE - _ZN40_INTERNAL_633c886f_4_k_cu_75c7498d_224994cuda3std3__45__cpo5beginE)
_ZN40_INTERNAL_633c886f_4_k_cu_75c7498d_224994cuda3std3__45__cpo5beginE:
	.zero		1
	.type		_ZN40_INTERNAL_633c886f_4_k_cu_75c7498d_224994cuda3std3__442_GLOBAL__N__633c886f_4_k_cu_75c7498d_224996ignoreE,@object
	.size		_ZN40_INTERNAL_633c886f_4_k_cu_75c7498d_224994cuda3std3__442_GLOBAL__N__633c886f_4_k_cu_75c7498d_224996ignoreE,(_ZN40_INTERNAL_633c886f_4_k_cu_75c7498d_224994cute7productE - _ZN40_INTERNAL_633c886f_4_k_cu_75c7498d_224994cuda3std3__442_GLOBAL__N__633c886f_4_k_cu_75c7498d_224996ignoreE)
_ZN40_INTERNAL_633c886f_4_k_cu_75c7498d_224994cuda3std3__442_GLOBAL__N__633c886f_4_k_cu_75c7498d_224996ignoreE:
	.zero		1
	.type		_ZN40_INTERNAL_633c886f_4_k_cu_75c7498d_224994cute7productE,@object
	.size		_ZN40_INTERNAL_633c886f_4_k_cu_75c7498d_224994cute7productE,(_ZN40_INTERNAL_633c886f_4_k_cu_75c7498d_224994cuda3std3__45__cpo3endE - _ZN40_INTERNAL_633c886f_4_k_cu_75c7498d_224994cute7productE)
_ZN40_INTERNAL_633c886f_4_k_cu_75c7498d_224994cute7productE:
	.zero		1
	.type		_ZN40_INTERNAL_633c886f_4_k_cu_75c7498d_224994cuda3std3__45__cpo3endE,@object
	.size		_ZN40_INTERNAL_633c886f_4_k_cu_75c7498d_224994cuda3std3__45__cpo3endE,(_ZN40_INTERNAL_633c886f_4_k_cu_75c7498d_224994cuda3std3__419piecewise_constructE - _ZN40_INTERNAL_633c886f_4_k_cu_75c7498d_224994cuda3std3__45__cpo3endE)
_ZN40_INTERNAL_633c886f_4_k_cu_75c7498d_224994cuda3std3__45__cpo3endE:
	.zero		1
	.type		_ZN40_INTERNAL_633c886f_4_k_cu_75c7498d_224994cuda3std3__419piecewise_constructE,@object
	.size		_ZN40_INTERNAL_633c886f_4_k_cu_75c7498d_224994cuda3std3__419piecewise_constructE,(_ZN40_INTERNAL_633c886f_4_k_cu_75c7498d_224994cuda3std3__45__cpo4cendE - _ZN40_INTERNAL_633c886f_4_k_cu_75c7498d_224994cuda3std3__419piecewise_constructE)
_ZN40_INTERNAL_633c886f_4_k_cu_75c7498d_224994cuda3std3__419piecewise_constructE:
	.zero		1
	.type		_ZN40_INTERNAL_633c886f_4_k_cu_75c7498d_224994cuda3std3__45__cpo4cendE,@object
	.size		_ZN40_INTERNAL_633c886f_4_k_cu_75c7498d_224994cuda3std3__45__cpo4cendE,(_ZN40_INTERNAL_633c886f_4_k_cu_75c7498d_224994cuda3std6ranges3__45__cpo4swapE - _ZN40_INTERNAL_633c886f_4_k_cu_75c7498d_224994cuda3std3__45__cpo4cendE)
_ZN40_INTERNAL_633c886f_4_k_cu_75c7498d_224994cuda3std3__45__cpo4cendE:
	.zero		1
	.type		_ZN40_INTERNAL_633c886f_4_k_cu_75c7498d_224994cuda3std6ranges3__45__cpo4swapE,@object
	.size		_ZN40_INTERNAL_633c886f_4_k_cu_75c7498d_224994cuda3std6ranges3__45__cpo4swapE,(.L_8 - _ZN40_INTERNAL_633c886f_4_k_cu_75c7498d_224994cuda3std6ranges3__45__cpo4swapE)
_ZN40_INTERNAL_633c886f_4_k_cu_75c7498d_224994cuda3std6ranges3__45__cpo4swapE:
	.zero		1
.L_8:


//--------------------- .nv.constant0._ZN7cutlass13device_kernelINS_4gemm6kernel13GemmUniversalIN4cute5tupleIJiiiiEEENS1_10collective13CollectiveMmaINS1_34MainloopSm90TmaGmmaWarpSpecializedILi2ENS5_IJNS4_1CILi2EEENSA_ILi1EEESC_EEENS1_32KernelTmaWarpSpecializedPingpongEEENS5_IJNSA_ILi64EEENSA_ILi128EEESH_EEEfNS5_IJlSC_lEEEfSJ_NS4_8TiledMMAINS4_8MMA_AtomIJNS4_4SM904GMMA30MMA_64x128x8_F32TF32TF32_SS_TNILNSN_7ScaleInE1ELSP_1EEEEEENS4_6LayoutINS5_IJSC_SC_SC_EEENS5_IJNSA_ILi0EEESU_SU_EEEEENS5_IJNS4_10UnderscoreESX_SX_EEEEENS4_13SM90_TMA_LOADENS4_14ComposedLayoutINS4_7SwizzleILi3ELi4ELi3EEENS4_18smem_ptr_flag_bitsILi32EEENSS_INS5_IJNSA_ILi8EEENSA_ILi32EEEEEENS5_IJS17_SC_EEEEEEEvNS4_8identityENS4_23SM90_TMA_LOAD_MULTICASTES1B_vS1C_EENS_8epilogue10collective6detail29Sm90TmaWarpSpecializedAdapterINS1G_15DefaultEpilogueIfSJ_SJ_NS1F_6thread17LinearCombinationIfLi1EffLNS1K_9ScaleType4KindE0ELNS_15FloatRoundStyleE2EfEENS1_15EpilogueDefaultEEEEEvvEEEEvNT_6ParamsE --------------------------
	.section	.nv.constant0._ZN7cutlass13device_kernelINS_4gemm6kernel13GemmUniversalIN4cute5tupleIJiiiiEEENS1_10collective13CollectiveMmaINS1_34MainloopSm90TmaGmmaWarpSpecializedILi2ENS5_IJNS4_1CILi2EEENSA_ILi1EEESC_EEENS1_32KernelTmaWarpSpecializedPingpongEEENS5_IJNSA_ILi64EEENSA_ILi128EEESH_EEEfNS5_IJlSC_lEEEfSJ_NS4_8TiledMMAINS4_8MMA_AtomIJNS4_4SM904GMMA30MMA_64x128x8_F32TF32TF32_SS_TNILNSN_7ScaleInE1ELSP_1EEEEEENS4_6LayoutINS5_IJSC_SC_SC_EEENS5_IJNSA_ILi0EEESU_SU_EEEEENS5_IJNS4_10UnderscoreESX_SX_EEEEENS4_13SM90_TMA_LOADENS4_14ComposedLayoutINS4_7SwizzleILi3ELi4ELi3EEENS4_18smem_ptr_flag_bitsILi32EEENSS_INS5_IJNSA_ILi8EEENSA_ILi32EEEEEENS5_IJS17_SC_EEEEEEEvNS4_8identityENS4_23SM90_TMA_LOAD_MULTICASTES1B_vS1C_EENS_8epilogue10collective6detail29Sm90TmaWarpSpecializedAdapterINS1G_15DefaultEpilogueIfSJ_SJ_NS1F_6thread17LinearCombinationIfLi1EffLNS1K_9ScaleType4KindE0ELNS_15FloatRoundStyleE2EfEENS1_15EpilogueDefaultEEEEEvvEEEEvNT_6ParamsE,"a",@progbits
	.sectionflags	@""
	.align	4
.nv.constant0._ZN7cutlass13device_kernelINS_4gemm6kernel13GemmUniversalIN4cute5tupleIJiiiiEEENS1_10collective13CollectiveMmaINS1_34MainloopSm90TmaGmmaWarpSpecializedILi2ENS5_IJNS4_1CILi2EEENSA_ILi1EEESC_EEENS1_32KernelTmaWarpSpecializedPingpongEEENS5_IJNSA_ILi64EEENSA_ILi128EEESH_EEEfNS5_IJlSC_lEEEfSJ_NS4_8TiledMMAINS4_8MMA_AtomIJNS4_4SM904GMMA30MMA_64x128x8_F32TF32TF32_SS_TNILNSN_7ScaleInE1ELSP_1EEEEEENS4_6LayoutINS5_IJSC_SC_SC_EEENS5_IJNSA_ILi0EEESU_SU_EEEEENS5_IJNS4_10UnderscoreESX_SX_EEEEENS4_13SM90_TMA_LOADENS4_14ComposedLayoutINS4_7SwizzleILi3ELi4ELi3EEENS4_18smem_ptr_flag_bitsILi32EEENSS_INS5_IJNSA_ILi8EEENSA_ILi32EEEEEENS5_IJS17_SC_EEEEEEEvNS4_8identityENS4_23SM90_TMA_LOAD_MULTICASTES1B_vS1C_EENS_8epilogue10collective6detail29Sm90TmaWarpSpecializedAdapterINS1G_15DefaultEpilogueIfSJ_SJ_NS1F_6thread17LinearCombinationIfLi1EffLNS1K_9ScaleType4KindE0ELNS_15FloatRoundStyleE2EfEENS1_15EpilogueDefaultEEEEEvvEEEEvNT_6ParamsE:
	.zero		1664


//--------------------- SYMBOLS --------------------------

	.type		.nv.reservedSmem.offset0,@object
	.size		.nv.reservedSmem.offset0,0x4
	.type		__assertfail,@function
